	.target	sm_90a

	.elftype	@"ET_EXEC"


//--------------------- .note.nv.tkinfo           --------------------------
	.section	.note.nv.tkinfo,"",@"SHT_NOTE"
	.sectionflags	@"SHF_NOTE_NV_TKINFO"
	.tkinfo
        /*0018*/ 	.word	0x00000002
        /*0030*/ 	.string	""
        /*0030*/ 	.string	"ptxas"
        /*0030*/ 	.string	"Cuda compilation tools, release 13.0, V13.0.88"
        /*0030*/ 	.string	"Build cuda_13.0.r13.0/compiler.36424714_0"
        /*0030*/ 	.string	"-arch sm_90a -m 64 "



//--------------------- .note.nv.cuinfo           --------------------------
	.section	.note.nv.cuinfo,"",@"SHT_NOTE"
	.sectionflags	@"SHF_NOTE_NV_CUINFO"
        /*0018*/ 	.short	0x0002
        /*001a*/ 	.short	0x005a
        /*001c*/ 	.short	0x0082
	.zero		2


//--------------------- .nv.info                  --------------------------
	.section	.nv.info,"",@"SHT_CUDA_INFO"
	.align	4


	//----- nvinfo : EIATTR_REGCOUNT
	.align		4
        /*0000*/ 	.byte	0x04, 0x2f
        /*0002*/ 	.short	(.L_15 - .L_14)
	.align		4
.L_14:
        /*0004*/ 	.word	index@(_ZN7cutlass13device_kernelINS_4gemm6kernel13GemmUniversalIN4cute5tupleIJiiiiEEENS1_10collective13CollectiveMmaINS1_34MainloopSm90TmaGmmaWarpSpecializedILi13ENS5_IJNS4_1CILi2EEENSA_ILi1EEESC_EEENS1_35KernelTmaWarpSpecializedCooperativeEEENS5_IJNSA_ILi256EEENSA_ILi16EEENSA_ILi32EEEEEENS_10bfloat16_tENS5_IJlSC_lEEESK_SL_NS4_8TiledMMAINS4_8MMA_AtomIJNS4_4SM904GMMA27MMA_64x16x16_F32BF16BF16_SSILNSP_5MajorE0ELSR_0ELNSP_7ScaleInE1ELSS_1EEEEEENS4_6LayoutISD_NS5_IJSC_NSA_ILi0EEESW_EEEEENS5_IJNS4_10UnderscoreESZ_SZ_EEEEENS4_13SM90_TMA_LOADENS4_14ComposedLayoutINS4_7SwizzleILi2ELi4ELi3EEENS4_18smem_ptr_flag_bitsILi16EEENSV_INS5_IJNSA_ILi8EEESI_EEENS5_IJSI_SC_EEEEEEEvNS4_8identityENS4_23SM90_TMA_LOAD_MULTICASTES1C_vS1D_EENS_8epilogue10collective6detail29Sm90TmaWarpSpecializedAdapterINS1H_15DefaultEpilogueISK_SL_SL_NS1G_6thread17LinearCombinationISK_Li1EffLNS1L_9ScaleType4KindE0ELNS_15FloatRoundStyleE2ESK_EENS1_15EpilogueDefaultEEEEEvvEEEEvNT_6ParamsE)
        /*0008*/ 	.word	0x000000a8


	//----- nvinfo : EIATTR_FRAME_SIZE
	.align		4
.L_15:
        /*000c*/ 	.byte	0x04, 0x11
        /*000e*/ 	.short	(.L_17 - .L_16)
	.align		4
.L_16:
        /*0010*/ 	.word	index@(_ZN7cutlass13device_kernelINS_4gemm6kernel13GemmUniversalIN4cute5tupleIJiiiiEEENS1_10collective13CollectiveMmaINS1_34MainloopSm90TmaGmmaWarpSpecializedILi13ENS5_IJNS4_1CILi2EEENSA_ILi1EEESC_EEENS1_35KernelTmaWarpSpecializedCooperativeEEENS5_IJNSA_ILi256EEENSA_ILi16EEENSA_ILi32EEEEEENS_10bfloat16_tENS5_IJlSC_lEEESK_SL_NS4_8TiledMMAINS4_8MMA_AtomIJNS4_4SM904GMMA27MMA_64x16x16_F32BF16BF16_SSILNSP_5MajorE0ELSR_0ELNSP_7ScaleInE1ELSS_1EEEEEENS4_6LayoutISD_NS5_IJSC_NSA_ILi0EEESW_EEEEENS5_IJNS4_10UnderscoreESZ_SZ_EEEEENS4_13SM90_TMA_LOADENS4_14ComposedLayoutINS4_7SwizzleILi2ELi4ELi3EEENS4_18smem_ptr_flag_bitsILi16EEENSV_INS5_IJNSA_ILi8EEESI_EEENS5_IJSI_SC_EEEEEEEvNS4_8identityENS4_23SM90_TMA_LOAD_MULTICASTES1C_vS1D_EENS_8epilogue10collective6detail29Sm90TmaWarpSpecializedAdapterINS1H_15DefaultEpilogueISK_SL_SL_NS1G_6thread17LinearCombinationISK_Li1EffLNS1L_9ScaleType4KindE0ELNS_15FloatRoundStyleE2ESK_EENS1_15EpilogueDefaultEEEEEvvEEEEvNT_6ParamsE)
        /*0014*/ 	.word	0x00000000


	//----- nvinfo : EIATTR_MIN_STACK_SIZE
	.align		4
.L_17:
        /*0018*/ 	.byte	0x04, 0x12
        /*001a*/ 	.short	(.L_19 - .L_18)
	.align		4
.L_18:
        /*001c*/ 	.word	index@(_ZN7cutlass13device_kernelINS_4gemm6kernel13GemmUniversalIN4cute5tupleIJiiiiEEENS1_10collective13CollectiveMmaINS1_34MainloopSm90TmaGmmaWarpSpecializedILi13ENS5_IJNS4_1CILi2EEENSA_ILi1EEESC_EEENS1_35KernelTmaWarpSpecializedCooperativeEEENS5_IJNSA_ILi256EEENSA_ILi16EEENSA_ILi32EEEEEENS_10bfloat16_tENS5_IJlSC_lEEESK_SL_NS4_8TiledMMAINS4_8MMA_AtomIJNS4_4SM904GMMA27MMA_64x16x16_F32BF16BF16_SSILNSP_5MajorE0ELSR_0ELNSP_7ScaleInE1ELSS_1EEEEEENS4_6LayoutISD_NS5_IJSC_NSA_ILi0EEESW_EEEEENS5_IJNS4_10UnderscoreESZ_SZ_EEEEENS4_13SM90_TMA_LOADENS4_14ComposedLayoutINS4_7SwizzleILi2ELi4ELi3EEENS4_18smem_ptr_flag_bitsILi16EEENSV_INS5_IJNSA_ILi8EEESI_EEENS5_IJSI_SC_EEEEEEEvNS4_8identityENS4_23SM90_TMA_LOAD_MULTICASTES1C_vS1D_EENS_8epilogue10collective6detail29Sm90TmaWarpSpecializedAdapterINS1H_15DefaultEpilogueISK_SL_SL_NS1G_6thread17LinearCombinationISK_Li1EffLNS1L_9ScaleType4KindE0ELNS_15FloatRoundStyleE2ESK_EENS1_15EpilogueDefaultEEEEEvvEEEEvNT_6ParamsE)
        /*0020*/ 	.word	0x00000000
.L_19:


//--------------------- .nv.compat                --------------------------
	.section	.nv.compat,"",@"SHT_CUDA_COMPAT_INFO"
	.align	4
        /*0000*/ 	.byte	0x02, 0x09, 0x01, 0x00, 0x02, 0x02, 0x04, 0x00, 0x02, 0x05, 0x05, 0x00, 0x03, 0x07, 0x01, 0x01
        /*0010*/ 	.byte	0x02, 0x03, 0x01, 0x00, 0x02, 0x06, 0x01, 0x00, 0x04, 0x0b, 0x08, 0x00, 0x00, 0x00, 0x00, 0x00
        /*0020*/ 	.byte	0x00, 0x00, 0x00, 0x00


//--------------------- .nv.info._ZN7cutlass13device_kernelINS_4gemm6kernel13GemmUniversalIN4cute5tupleIJiiiiEEENS1_10collective13CollectiveMmaINS1_34MainloopSm90TmaGmmaWarpSpecializedILi13ENS5_IJNS4_1CILi2EEENSA_ILi1EEESC_EEENS1_35KernelTmaWarpSpecializedCooperativeEEENS5_IJNSA_ILi256EEENSA_ILi16EEENSA_ILi32EEEEEENS_10bfloat16_tENS5_IJlSC_lEEESK_SL_NS4_8TiledMMAINS4_8MMA_AtomIJNS4_4SM904GMMA27MMA_64x16x16_F32BF16BF16_SSILNSP_5MajorE0ELSR_0ELNSP_7ScaleInE1ELSS_1EEEEEENS4_6LayoutISD_NS5_IJSC_NSA_ILi0EEESW_EEEEENS5_IJNS4_10UnderscoreESZ_SZ_EEEEENS4_13SM90_TMA_LOADENS4_14ComposedLayoutINS4_7SwizzleILi2ELi4ELi3EEENS4_18smem_ptr_flag_bitsILi16EEENSV_INS5_IJNSA_ILi8EEESI_EEENS5_IJSI_SC_EEEEEEEvNS4_8identityENS4_23SM90_TMA_LOAD_MULTICASTES1C_vS1D_EENS_8epilogue10collective6detail29Sm90TmaWarpSpecializedAdapterINS1H_15DefaultEpilogueISK_SL_SL_NS1G_6thread17LinearCombinationISK_Li1EffLNS1L_9ScaleType4KindE0ELNS_15FloatRoundStyleE2ESK_EENS1_15EpilogueDefaultEEEEEvvEEEEvNT_6ParamsE --------------------------
	.section	.nv.info._ZN7cutlass13device_kernelINS_4gemm6kernel13GemmUniversalIN4cute5tupleIJiiiiEEENS1_10collective13CollectiveMmaINS1_34MainloopSm90TmaGmmaWarpSpecializedILi13ENS5_IJNS4_1CILi2EEENSA_ILi1EEESC_EEENS1_35KernelTmaWarpSpecializedCooperativeEEENS5_IJNSA_ILi256EEENSA_ILi16EEENSA_ILi32EEEEEENS_10bfloat16_tENS5_IJlSC_lEEESK_SL_NS4_8TiledMMAINS4_8MMA_AtomIJNS4_4SM904GMMA27MMA_64x16x16_F32BF16BF16_SSILNSP_5MajorE0ELSR_0ELNSP_7ScaleInE1ELSS_1EEEEEENS4_6LayoutISD_NS5_IJSC_NSA_ILi0EEESW_EEEEENS5_IJNS4_10UnderscoreESZ_SZ_EEEEENS4_13SM90_TMA_LOADENS4_14ComposedLayoutINS4_7SwizzleILi2ELi4ELi3EEENS4_18smem_ptr_flag_bitsILi16EEENSV_INS5_IJNSA_ILi8EEESI_EEENS5_IJSI_SC_EEEEEEEvNS4_8identityENS4_23SM90_TMA_LOAD_MULTICASTES1C_vS1D_EENS_8epilogue10collective6detail29Sm90TmaWarpSpecializedAdapterINS1H_15DefaultEpilogueISK_SL_SL_NS1G_6thread17LinearCombinationISK_Li1EffLNS1L_9ScaleType4KindE0ELNS_15FloatRoundStyleE2ESK_EENS1_15EpilogueDefaultEEEEEvvEEEEvNT_6ParamsE,"",@"SHT_CUDA_INFO"
	.sectionflags	@""
	.align	4


	//----- nvinfo : EIATTR_CUDA_API_VERSION
	.align		4
        /*0000*/ 	.byte	0x04, 0x37
        /*0002*/ 	.short	(.L_21 - .L_20)
.L_20:
        /*0004*/ 	.word	0x00000082


	//----- nvinfo : EIATTR_KPARAM_INFO
	.align		4
.L_21:
        /*0008*/ 	.byte	0x04, 0x17
        /*000a*/ 	.short	(.L_23 - .L_22)
.L_22:
        /*000c*/ 	.word	0x00000000
        /*0010*/ 	.short	0x0000
        /*0012*/ 	.short	0x0070
        /*0014*/ 	.byte	0x00, 0xf0, 0x01, 0x10


	//----- nvinfo : EIATTR_SPARSE_MMA_MASK
	.align		4
.L_23:
        /*0018*/ 	.byte	0x03, 0x50
        /*001a*/ 	.short	0x0000


	//----- nvinfo : EIATTR_MAXREG_COUNT
	.align		4
        /*001c*/ 	.byte	0x03, 0x1b
        /*001e*/ 	.short	0x00a8


	//----- nvinfo : EIATTR_NUM_BARRIERS
	.align		4
        /*0020*/ 	.byte	0x02, 0x4c
        /*0022*/ 	.byte	0x01
	.zero		1


	//----- nvinfo : EIATTR_EXTERNS
	.align		4
        /*0024*/ 	.byte	0x04, 0x0f
        /*0026*/ 	.short	(.L_25 - .L_24)


	//   ....[0]....
	.align		4
.L_24:
        /*0028*/ 	.word	index@(__assertfail)


	//----- nvinfo : EIATTR_MERCURY_ISA_VERSION
	.align		4
.L_25:
        /*002c*/ 	.byte	0x03, 0x5f
        /*002e*/ 	.short	0x0101


	//----- nvinfo : EIATTR_INT_WARP_WIDE_INSTR_OFFSETS
	.align		4
        /*0030*/ 	.byte	0x04, 0x31
        /*0032*/ 	.short	(.L_27 - .L_26)


	//   ....[0]....
.L_26:
        /*0034*/ 	.word	0x000005d0


	//   ....[1]....
        /*0038*/ 	.word	0x00000600


	//   ....[2]....
        /*003c*/ 	.word	0x000007c0


	//----- nvinfo : EIATTR_COOP_GROUP_MASK_REGIDS
	.align		4
.L_27:
        /*0040*/ 	.byte	0x04, 0x29
        /*0042*/ 	.short	(.L_29 - .L_28)


	//   ....[0]....
.L_28:
        /*0044*/ 	.word	0xffffffff


	//   ....[1]....
        /*0048*/ 	.word	0xffffffff


	//   ....[2]....
        /*004c*/ 	.word	0xffffffff


	//   ....[3]....
        /*0050*/ 	.word	0xffffffff


	//   ....[4]....
        /*0054*/ 	.word	0xffffffff


	//   ....[5]....
        /*0058*/ 	.word	0xffffffff


	//----- nvinfo : EIATTR_COOP_GROUP_INSTR_OFFSETS
	.align		4
.L_29:
        /*005c*/ 	.byte	0x04, 0x28
        /*005e*/ 	.short	(.L_31 - .L_30)


	//   ....[0]....
.L_30:
        /*0060*/ 	.word	0x00000060


	//   ....[1]....
        /*0064*/ 	.word	0x00000070


	//   ....[2]....
        /*0068*/ 	.word	0x00000130


	//   ....[3]....
        /*006c*/ 	.word	0x00000420


	//   ....[4]....
        /*0070*/ 	.word	0x00000940


	//   ....[5]....
        /*0074*/ 	.word	0x000013b0


	//----- nvinfo : EIATTR_REG_RECONFIG
	.align		4
.L_31:
        /*0078*/ 	.byte	0x01, 0x54
	.zero		2


	//----- nvinfo : EIATTR_SYSCALL_OFFSETS
	.align		4
        /*007c*/ 	.byte	0x04, 0x46
        /*007e*/ 	.short	(.L_33 - .L_32)


	//   ....[0]....
.L_32:
        /*0080*/ 	.word	0x00001570


	//----- nvinfo : EIATTR_MBARRIER_INSTR_OFFSETS
	.align		4
.L_33:
        /*0084*/ 	.byte	0x04, 0x39
        /*0086*/ 	.short	(.L_35 - .L_34)


	//   ....[0]....
.L_34:
        /*0088*/ 	.word	0x00000250
        /*008c*/ 	.word	0x000000ff
        /*0090*/ 	.word	0x00000000
        /*0094*/ 	.short	0x0100
        /*0096*/ 	.byte	0x08
	.zero		1


	//   ....[1]....
        /*0098*/ 	.word	0x00000260
        /*009c*/ 	.word	0x000000ff
        /*00a0*/ 	.word	0x00000068
        /*00a4*/ 	.short	0x0100
        /*00a6*/ 	.byte	0x08
	.zero		1


	//   ....[2]....
        /*00a8*/ 	.word	0x00000270
        /*00ac*/ 	.word	0x000000ff
        /*00b0*/ 	.word	0x00000008
        /*00b4*/ 	.short	0x0100
        /*00b6*/ 	.byte	0x08
	.zero		1


	//   ....[3]....
        /*00b8*/ 	.word	0x00000280
        /*00bc*/ 	.word	0x000000ff
        /*00c0*/ 	.word	0x00000070
        /*00c4*/ 	.short	0x0100
        /*00c6*/ 	.byte	0x08
	.zero		1


	//   ....[4]....
        /*00c8*/ 	.word	0x00000290
        /*00cc*/ 	.word	0x000000ff
        /*00d0*/ 	.word	0x00000010
        /*00d4*/ 	.short	0x0100
        /*00d6*/ 	.byte	0x08
	.zero		1


	//   ....[5]....
        /*00d8*/ 	.word	0x000002a0
        /*00dc*/ 	.word	0x000000ff
        /*00e0*/ 	.word	0x00000078
        /*00e4*/ 	.short	0x0100
        /*00e6*/ 	.byte	0x08
	.zero		1


	//   ....[6]....
        /*00e8*/ 	.word	0x000002b0
        /*00ec*/ 	.word	0x000000ff
        /*00f0*/ 	.word	0x00000018
        /*00f4*/ 	.short	0x0100
        /*00f6*/ 	.byte	0x08
	.zero		1


	//   ....[7]....
        /*00f8*/ 	.word	0x000002c0
        /*00fc*/ 	.word	0x000000ff
        /*0100*/ 	.word	0x00000080
        /*0104*/ 	.short	0x0100
        /*0106*/ 	.byte	0x08
	.zero		1


	//   ....[8]....
        /*0108*/ 	.word	0x000002d0
        /*010c*/ 	.word	0x000000ff
        /*0110*/ 	.word	0x00000020
        /*0114*/ 	.short	0x0100
        /*0116*/ 	.byte	0x08
	.zero		1


	//   ....[9]....
        /*0118*/ 	.word	0x000002e0
        /*011c*/ 	.word	0x000000ff
        /*0120*/ 	.word	0x00000088
        /*0124*/ 	.short	0x0100
        /*0126*/ 	.byte	0x08
	.zero		1


	//   ....[10]....
        /*0128*/ 	.word	0x000002f0
        /*012c*/ 	.word	0x000000ff
        /*0130*/ 	.word	0x00000028
        /*0134*/ 	.short	0x0100
        /*0136*/ 	.byte	0x08
	.zero		1


	//   ....[11]....
        /*0138*/ 	.word	0x00000300
        /*013c*/ 	.word	0x000000ff
        /*0140*/ 	.word	0x00000090
        /*0144*/ 	.short	0x0100
        /*0146*/ 	.byte	0x08
	.zero		1


	//   ....[12]....
        /*0148*/ 	.word	0x00000310
        /*014c*/ 	.word	0x000000ff
        /*0150*/ 	.word	0x00000030
        /*0154*/ 	.short	0x0100
        /*0156*/ 	.byte	0x08
	.zero		1


	//   ....[13]....
        /*0158*/ 	.word	0x00000320
        /*015c*/ 	.word	0x000000ff
        /*0160*/ 	.word	0x00000098
        /*0164*/ 	.short	0x0100
        /*0166*/ 	.byte	0x08
	.zero		1


	//   ....[14]....
        /*0168*/ 	.word	0x00000330
        /*016c*/ 	.word	0x000000ff
        /*0170*/ 	.word	0x00000038
        /*0174*/ 	.short	0x0100
        /*0176*/ 	.byte	0x08
	.zero		1


	//   ....[15]....
        /*0178*/ 	.word	0x00000340
        /*017c*/ 	.word	0x000000ff
        /*0180*/ 	.word	0x000000a0
        /*0184*/ 	.short	0x0100
        /*0186*/ 	.byte	0x08
	.zero		1


	//   ....[16]....
        /*0188*/ 	.word	0x00000350
        /*018c*/ 	.word	0x000000ff
        /*0190*/ 	.word	0x00000040
        /*0194*/ 	.short	0x0100
        /*0196*/ 	.byte	0x08
	.zero		1


	//   ....[17]....
        /*0198*/ 	.word	0x00000360
        /*019c*/ 	.word	0x000000ff
        /*01a0*/ 	.word	0x000000a8
        /*01a4*/ 	.short	0x0100
        /*01a6*/ 	.byte	0x08
	.zero		1


	//   ....[18]....
        /*01a8*/ 	.word	0x00000370
        /*01ac*/ 	.word	0x000000ff
        /*01b0*/ 	.word	0x00000048
        /*01b4*/ 	.short	0x0100
        /*01b6*/ 	.byte	0x08
	.zero		1


	//   ....[19]....
        /*01b8*/ 	.word	0x00000380
        /*01bc*/ 	.word	0x000000ff
        /*01c0*/ 	.word	0x000000b0
        /*01c4*/ 	.short	0x0100
        /*01c6*/ 	.byte	0x08
	.zero		1


	//   ....[20]....
        /*01c8*/ 	.word	0x00000390
        /*01cc*/ 	.word	0x000000ff
        /*01d0*/ 	.word	0x00000050
        /*01d4*/ 	.short	0x0100
        /*01d6*/ 	.byte	0x08
	.zero		1


	//   ....[21]....
        /*01d8*/ 	.word	0x000003a0
        /*01dc*/ 	.word	0x000000ff
        /*01e0*/ 	.word	0x000000b8
        /*01e4*/ 	.short	0x0100
        /*01e6*/ 	.byte	0x08
	.zero		1


	//   ....[22]....
        /*01e8*/ 	.word	0x000003b0
        /*01ec*/ 	.word	0x000000ff
        /*01f0*/ 	.word	0x00000058
        /*01f4*/ 	.short	0x0100
        /*01f6*/ 	.byte	0x08
	.zero		1


	//   ....[23]....
        /*01f8*/ 	.word	0x000003c0
        /*01fc*/ 	.word	0x000000ff
        /*0200*/ 	.word	0x000000c0
        /*0204*/ 	.short	0x0100
        /*0206*/ 	.byte	0x08
	.zero		1


	//   ....[24]....
        /*0208*/ 	.word	0x000003d0
        /*020c*/ 	.word	0x000000ff
        /*0210*/ 	.word	0x00000060
        /*0214*/ 	.short	0x0100
        /*0216*/ 	.byte	0x08
	.zero		1


	//   ....[25]....
        /*0218*/ 	.word	0x000003e0
        /*021c*/ 	.word	0x000000ff
        /*0220*/ 	.word	0x000000c8
        /*0224*/ 	.short	0x0100
        /*0226*/ 	.byte	0x08
	.zero		1


	//   ....[26]....
        /*0228*/ 	.word	0x00000840
        /*022c*/ 	.word	0x000000ff
        /*0230*/ 	.word	0x000000e0
        /*0234*/ 	.short	0x0100
        /*0236*/ 	.byte	0x06
	.zero		1


	//   ....[27]....
        /*0238*/ 	.word	0x000008d0
        /*023c*/ 	.word	0x000000ff
        /*0240*/ 	.word	0x000000e8
        /*0244*/ 	.short	0x0100
        /*0246*/ 	.byte	0x06
	.zero		1


	//   ....[28]....
        /*0248*/ 	.word	0x00001630
        /*024c*/ 	.word	0x00000003
        /*0250*/ 	.word	0x00000000
        /*0254*/ 	.short	0x010a
        /*0256*/ 	.byte	0x3f
	.zero		1


	//   ....[29]....
        /*0258*/ 	.word	0x00001670
        /*025c*/ 	.word	0x00000003
        /*0260*/ 	.word	0x00000000
        /*0264*/ 	.short	0x010a
        /*0266*/ 	.byte	0x3f
	.zero		1


	//   ....[30]....
        /*0268*/ 	.word	0x00001a20
        /*026c*/ 	.word	0x00000005
        /*0270*/ 	.word	0x00000000
        /*0274*/ 	.short	0x010a
        /*0276*/ 	.byte	0x3f
	.zero		1


	//   ....[31]....
        /*0278*/ 	.word	0x00001a60
        /*027c*/ 	.word	0x00000005
        /*0280*/ 	.word	0x00000000
        /*0284*/ 	.short	0x010a
        /*0286*/ 	.byte	0x3f
	.zero		1


	//   ....[32]....
        /*0288*/ 	.word	0x00001ca0
        /*028c*/ 	.word	0x00000004
        /*0290*/ 	.word	0x00000000
        /*0294*/ 	.short	0x0101
        /*0296*/ 	.byte	0x3f
	.zero		1


	//   ....[33]....
        /*0298*/ 	.word	0x00001ec0
        /*029c*/ 	.word	0x00000000
        /*02a0*/ 	.word	0x00000000
        /*02a4*/ 	.short	0x0101
        /*02a6*/ 	.byte	0x3f
	.zero		1


	//   ....[34]....
        /*02a8*/ 	.word	0x00004710
        /*02ac*/ 	.word	0x00000018
        /*02b0*/ 	.word	0x00000068
        /*02b4*/ 	.short	0x010a
        /*02b6*/ 	.byte	0x3f
	.zero		1


	//   ....[35]....
        /*02b8*/ 	.word	0x00004a90
        /*02bc*/ 	.word	0x00000003
        /*02c0*/ 	.word	0x000000e8
        /*02c4*/ 	.short	0x0101
        /*02c6*/ 	.byte	0x3f
	.zero		1


	//   ....[36]....
        /*02c8*/ 	.word	0x000051f0
        /*02cc*/ 	.word	0x00000007
        /*02d0*/ 	.word	0x00000000
        /*02d4*/ 	.short	0x010a
        /*02d6*/ 	.byte	0x3f
	.zero		1


	//   ....[37]....
        /*02d8*/ 	.word	0x00005270
        /*02dc*/ 	.word	0x00000009
        /*02e0*/ 	.word	0x00000000
        /*02e4*/ 	.short	0x010a
        /*02e6*/ 	.byte	0x3f
	.zero		1


	//   ....[38]....
        /*02e8*/ 	.word	0x00005300
        /*02ec*/ 	.word	0x00000006
        /*02f0*/ 	.word	0x00000000
        /*02f4*/ 	.short	0x010a
        /*02f6*/ 	.byte	0x3f
	.zero		1


	//   ....[39]....
        /*02f8*/ 	.word	0x00005390
        /*02fc*/ 	.word	0x00000009
        /*0300*/ 	.word	0x00000000
        /*0304*/ 	.short	0x010a
        /*0306*/ 	.byte	0x3f
	.zero		1


	//   ....[40]....
        /*0308*/ 	.word	0x00005420
        /*030c*/ 	.word	0x00000006
        /*0310*/ 	.word	0x00000000
        /*0314*/ 	.short	0x010a
        /*0316*/ 	.byte	0x3f
	.zero		1


	//   ....[41]....
        /*0318*/ 	.word	0x000054b0
        /*031c*/ 	.word	0x00000009
        /*0320*/ 	.word	0x00000000
        /*0324*/ 	.short	0x010a
        /*0326*/ 	.byte	0x3f
	.zero		1


	//   ....[42]....
        /*0328*/ 	.word	0x00005540
        /*032c*/ 	.word	0x00000006
        /*0330*/ 	.word	0x00000000
        /*0334*/ 	.short	0x010a
        /*0336*/ 	.byte	0x3f
	.zero		1


	//   ....[43]....
        /*0338*/ 	.word	0x000055d0
        /*033c*/ 	.word	0x00000009
        /*0340*/ 	.word	0x00000000
        /*0344*/ 	.short	0x010a
        /*0346*/ 	.byte	0x3f
	.zero		1


	//   ....[44]....
        /*0348*/ 	.word	0x00005660
        /*034c*/ 	.word	0x00000006
        /*0350*/ 	.word	0x00000000
        /*0354*/ 	.short	0x010a
        /*0356*/ 	.byte	0x3f
	.zero		1


	//   ....[45]....
        /*0358*/ 	.word	0x000056f0
        /*035c*/ 	.word	0x00000009
        /*0360*/ 	.word	0x00000000
        /*0364*/ 	.short	0x010a
        /*0366*/ 	.byte	0x3f
	.zero		1


	//   ....[46]....
        /*0368*/ 	.word	0x00005780
        /*036c*/ 	.word	0x00000006
        /*0370*/ 	.word	0x00000000
        /*0374*/ 	.short	0x010a
        /*0376*/ 	.byte	0x3f
	.zero		1


	//   ....[47]....
        /*0378*/ 	.word	0x00005810
        /*037c*/ 	.word	0x00000009
        /*0380*/ 	.word	0x00000000
        /*0384*/ 	.short	0x010a
        /*0386*/ 	.byte	0x3f
	.zero		1


	//   ....[48]....
        /*0388*/ 	.word	0x000058a0
        /*038c*/ 	.word	0x00000003
        /*0390*/ 	.word	0x00000000
        /*0394*/ 	.short	0x010a
        /*0396*/ 	.byte	0x3f
	.zero		1


	//   ....[49]....
        /*0398*/ 	.word	0x00005900
        /*039c*/ 	.word	0x00000003
        /*03a0*/ 	.word	0x00000000
        /*03a4*/ 	.short	0x010a
        /*03a6*/ 	.byte	0x3f
	.zero		1


	//   ....[50]....
        /*03a8*/ 	.word	0x00005950
        /*03ac*/ 	.word	0x00000005
        /*03b0*/ 	.word	0x00000000
        /*03b4*/ 	.short	0x010a
        /*03b6*/ 	.byte	0x3f
	.zero		1


	//   ....[51]....
        /*03b8*/ 	.word	0x00005a20
        /*03bc*/ 	.word	0x00000018
        /*03c0*/ 	.word	0x00000068
        /*03c4*/ 	.short	0x010a
        /*03c6*/ 	.byte	0x3f
	.zero		1


	//   ....[52]....
        /*03c8*/ 	.word	0x00005af0
        /*03cc*/ 	.word	0x00000007
        /*03d0*/ 	.word	0x00000000
        /*03d4*/ 	.short	0x010a
        /*03d6*/ 	.byte	0x3f
	.zero		1


	//   ....[53]....
        /*03d8*/ 	.word	0x00005b40
        /*03dc*/ 	.word	0x00000009
        /*03e0*/ 	.word	0x00000000
        /*03e4*/ 	.short	0x010a
        /*03e6*/ 	.byte	0x3f
	.zero		1


	//   ....[54]....
        /*03e8*/ 	.word	0x00005b90
        /*03ec*/ 	.word	0x00000006
        /*03f0*/ 	.word	0x00000000
        /*03f4*/ 	.short	0x010a
        /*03f6*/ 	.byte	0x3f
	.zero		1


	//   ....[55]....
        /*03f8*/ 	.word	0x00005be0
        /*03fc*/ 	.word	0x00000009
        /*0400*/ 	.word	0x00000000
        /*0404*/ 	.short	0x010a
        /*0406*/ 	.byte	0x3f
	.zero		1


	//   ....[56]....
        /*0408*/ 	.word	0x00005c30
        /*040c*/ 	.word	0x00000006
        /*0410*/ 	.word	0x00000000
        /*0414*/ 	.short	0x010a
        /*0416*/ 	.byte	0x3f
	.zero		1


	//   ....[57]....
        /*0418*/ 	.word	0x00005c80
        /*041c*/ 	.word	0x00000009
        /*0420*/ 	.word	0x00000000
        /*0424*/ 	.short	0x010a
        /*0426*/ 	.byte	0x3f
	.zero		1


	//   ....[58]....
        /*0428*/ 	.word	0x00005cd0
        /*042c*/ 	.word	0x00000006
        /*0430*/ 	.word	0x00000000
        /*0434*/ 	.short	0x010a
        /*0436*/ 	.byte	0x3f
	.zero		1


	//   ....[59]....
        /*0438*/ 	.word	0x00005d20
        /*043c*/ 	.word	0x00000009
        /*0440*/ 	.word	0x00000000
        /*0444*/ 	.short	0x010a
        /*0446*/ 	.byte	0x3f
	.zero		1


	//   ....[60]....
        /*0448*/ 	.word	0x00005d70
        /*044c*/ 	.word	0x00000006
        /*0450*/ 	.word	0x00000000
        /*0454*/ 	.short	0x010a
        /*0456*/ 	.byte	0x3f
	.zero		1


	//   ....[61]....
        /*0458*/ 	.word	0x00005dc0
        /*045c*/ 	.word	0x00000009
        /*0460*/ 	.word	0x00000000
        /*0464*/ 	.short	0x010a
        /*0466*/ 	.byte	0x3f
	.zero		1


	//   ....[62]....
        /*0468*/ 	.word	0x00005e10
        /*046c*/ 	.word	0x00000006
        /*0470*/ 	.word	0x00000000
        /*0474*/ 	.short	0x010a
        /*0476*/ 	.byte	0x3f
	.zero		1


	//   ....[63]....
        /*0478*/ 	.word	0x00005e60
        /*047c*/ 	.word	0x00000009
        /*0480*/ 	.word	0x00000000
        /*0484*/ 	.short	0x010a
        /*0486*/ 	.byte	0x3f
	.zero		1


	//----- nvinfo : EIATTR_NUM_MBARRIERS
	.align		4
.L_35:
        /*0488*/ 	.byte	0x03, 0x38
        /*048a*/ 	.short	0x001c


	//----- nvinfo : EIATTR_EXIT_INSTR_OFFSETS
	.align		4
        /*048c*/ 	.byte	0x04, 0x1c
        /*048e*/ 	.short	(.L_37 - .L_36)


	//   ....[0]....
.L_36:
        /*0490*/ 	.word	0x00000ab0


	//   ....[1]....
        /*0494*/ 	.word	0x000012e0


	//   ....[2]....
        /*0498*/ 	.word	0x00003e00


	//   ....[3]....
        /*049c*/ 	.word	0x00004380


	//   ....[4]....
        /*04a0*/ 	.word	0x000058f0


	//----- nvinfo : EIATTR_MAX_THREADS
	.align		4
.L_37:
        /*04a4*/ 	.byte	0x04, 0x05
        /*04a6*/ 	.short	(.L_39 - .L_38)
.L_38:
        /*04a8*/ 	.word	0x00000180
        /*04ac*/ 	.word	0x00000001
        /*04b0*/ 	.word	0x00000001


	//----- nvinfo : EIATTR_CRS_STACK_SIZE
	.align		4
.L_39:
        /*04b4*/ 	.byte	0x04, 0x1e
        /*04b6*/ 	.short	(.L_41 - .L_40)
.L_40:
        /*04b8*/ 	.word	0x00000000


	//----- nvinfo : EIATTR_CBANK_PARAM_SIZE
	.align		4
.L_41:
        /*04bc*/ 	.byte	0x03, 0x19
        /*04be*/ 	.short	0x0470


	//----- nvinfo : EIATTR_PARAM_CBANK
	.align		4
        /*04c0*/ 	.byte	0x04, 0x0a
        /*04c2*/ 	.short	(.L_43 - .L_42)
	.align		4
.L_42:
        /*04c4*/ 	.word	index@(.nv.constant0._ZN7cutlass13device_kernelINS_4gemm6kernel13GemmUniversalIN4cute5tupleIJiiiiEEENS1_10collective13CollectiveMmaINS1_34MainloopSm90TmaGmmaWarpSpecializedILi13ENS5_IJNS4_1CILi2EEENSA_ILi1EEESC_EEENS1_35KernelTmaWarpSpecializedCooperativeEEENS5_IJNSA_ILi256EEENSA_ILi16EEENSA_ILi32EEEEEENS_10bfloat16_tENS5_IJlSC_lEEESK_SL_NS4_8TiledMMAINS4_8MMA_AtomIJNS4_4SM904GMMA27MMA_64x16x16_F32BF16BF16_SSILNSP_5MajorE0ELSR_0ELNSP_7ScaleInE1ELSS_1EEEEEENS4_6LayoutISD_NS5_IJSC_NSA_ILi0EEESW_EEEEENS5_IJNS4_10UnderscoreESZ_SZ_EEEEENS4_13SM90_TMA_LOADENS4_14ComposedLayoutINS4_7SwizzleILi2ELi4ELi3EEENS4_18smem_ptr_flag_bitsILi16EEENSV_INS5_IJNSA_ILi8EEESI_EEENS5_IJSI_SC_EEEEEEEvNS4_8identityENS4_23SM90_TMA_LOAD_MULTICASTES1C_vS1D_EENS_8epilogue10collective6detail29Sm90TmaWarpSpecializedAdapterINS1H_15DefaultEpilogueISK_SL_SL_NS1G_6thread17LinearCombinationISK_Li1EffLNS1L_9ScaleType4KindE0ELNS_15FloatRoundStyleE2ESK_EENS1_15EpilogueDefaultEEEEEvvEEEEvNT_6ParamsE)
        /*04c8*/ 	.short	0x0210
        /*04ca*/ 	.short	0x0470


	//----- nvinfo : EIATTR_SW_WAR
	.align		4
.L_43:
        /*04cc*/ 	.byte	0x04, 0x36
        /*04ce*/ 	.short	(.L_45 - .L_44)
.L_44:
        /*04d0*/ 	.word	0x00000008
.L_45:


//--------------------- .nv.callgraph             --------------------------
	.section	.nv.callgraph,"",@"SHT_CUDA_CALLGRAPH"
	.align	4
	.sectionentsize	8
	.align		4
        /*0000*/ 	.word	0x00000000
	.align		4
        /*0004*/ 	.word	0xffffffff
	.align		4
        /*0008*/ 	.word	index@(_ZN7cutlass13device_kernelINS_4gemm6kernel13GemmUniversalIN4cute5tupleIJiiiiEEENS1_10collective13CollectiveMmaINS1_34MainloopSm90TmaGmmaWarpSpecializedILi13ENS5_IJNS4_1CILi2EEENSA_ILi1EEESC_EEENS1_35KernelTmaWarpSpecializedCooperativeEEENS5_IJNSA_ILi256EEENSA_ILi16EEENSA_ILi32EEEEEENS_10bfloat16_tENS5_IJlSC_lEEESK_SL_NS4_8TiledMMAINS4_8MMA_AtomIJNS4_4SM904GMMA27MMA_64x16x16_F32BF16BF16_SSILNSP_5MajorE0ELSR_0ELNSP_7ScaleInE1ELSS_1EEEEEENS4_6LayoutISD_NS5_IJSC_NSA_ILi0EEESW_EEEEENS5_IJNS4_10UnderscoreESZ_SZ_EEEEENS4_13SM90_TMA_LOADENS4_14ComposedLayoutINS4_7SwizzleILi2ELi4ELi3EEENS4_18smem_ptr_flag_bitsILi16EEENSV_INS5_IJNSA_ILi8EEESI_EEENS5_IJSI_SC_EEEEEEEvNS4_8identityENS4_23SM90_TMA_LOAD_MULTICASTES1C_vS1D_EENS_8epilogue10collective6detail29Sm90TmaWarpSpecializedAdapterINS1H_15DefaultEpilogueISK_SL_SL_NS1G_6thread17LinearCombinationISK_Li1EffLNS1L_9ScaleType4KindE0ELNS_15FloatRoundStyleE2ESK_EENS1_15EpilogueDefaultEEEEEvvEEEEvNT_6ParamsE)
	.align		4
        /*000c*/ 	.word	index@(__assertfail)
	.align		4
        /*0010*/ 	.word	0x00000000
	.align		4
        /*0014*/ 	.word	0xfffffffe
	.align		4
        /*0018*/ 	.word	0x00000000
	.align		4
        /*001c*/ 	.word	0xfffffffd
	.align		4
        /*0020*/ 	.word	0x00000000
	.align		4
        /*0024*/ 	.word	0xfffffffc


//--------------------- .nv.constant4             --------------------------
	.section	.nv.constant4,"a",@progbits
	.align	8
	.align		8
.nv.constant4:
        /*0000*/ 	.dword	__assertfail
	.align		8
        /*0008*/ 	.dword	__unnamed_1
	.align		8
        /*0010*/ 	.dword	_ZN40_INTERNAL_5d514c96_4_k_cu_f12a54d2_114554cuda3std3__45__cpo5beginE
	.align		8
        /*0018*/ 	.dword	_ZN40_INTERNAL_5d514c96_4_k_cu_f12a54d2_114554cuda3std3__45__cpo3endE
	.align		8
        /*0020*/ 	.dword	_ZN40_INTERNAL_5d514c96_4_k_cu_f12a54d2_114554cuda3std3__45__cpo6cbeginE
	.align		8
        /*0028*/ 	.dword	_ZN40_INTERNAL_5d514c96_4_k_cu_f12a54d2_114554cuda3std3__45__cpo4cendE
	.align		8
        /*0030*/ 	.dword	_ZN40_INTERNAL_5d514c96_4_k_cu_f12a54d2_114554cuda3std3__442_GLOBAL__N__5d514c96_4_k_cu_f12a54d2_114556ignoreE
	.align		8
        /*0038*/ 	.dword	_ZN40_INTERNAL_5d514c96_4_k_cu_f12a54d2_114554cuda3std3__419piecewise_constructE
	.align		8
        /*0040*/ 	.dword	_ZN40_INTERNAL_5d514c96_4_k_cu_f12a54d2_114554cuda3std3__48in_placeE
	.align		8
        /*0048*/ 	.dword	_ZN40_INTERNAL_5d514c96_4_k_cu_f12a54d2_114554cuda3std6ranges3__45__cpo4swapE
	.align		8
        /*0050*/ 	.dword	_ZN40_INTERNAL_5d514c96_4_k_cu_f12a54d2_114554cuda3std6ranges3__45__cpo9iter_moveE
	.align		8
        /*0058*/ 	.dword	_ZN40_INTERNAL_5d514c96_4_k_cu_f12a54d2_114554cute7productE
	.align		8
        /*0060*/ 	.dword	_ZN40_INTERNAL_5d514c96_4_k_cu_f12a54d2_114554cute1_E
	.align		8
        /*0068*/ 	.dword	$str$22
	.align		8
        /*0070*/ 	.dword	$str$23


//--------------------- .text._ZN7cutlass13device_kernelINS_4gemm6kernel13GemmUniversalIN4cute5tupleIJiiiiEEENS1_10collective13CollectiveMmaINS1_34MainloopSm90TmaGmmaWarpSpecializedILi13ENS5_IJNS4_1CILi2EEENSA_ILi1EEESC_EEENS1_35KernelTmaWarpSpecializedCooperativeEEENS5_IJNSA_ILi256EEENSA_ILi16EEENSA_ILi32EEEEEENS_10bfloat16_tENS5_IJlSC_lEEESK_SL_NS4_8TiledMMAINS4_8MMA_AtomIJNS4_4SM904GMMA27MMA_64x16x16_F32BF16BF16_SSILNSP_5MajorE0ELSR_0ELNSP_7ScaleInE1ELSS_1EEEEEENS4_6LayoutISD_NS5_IJSC_NSA_ILi0EEESW_EEEEENS5_IJNS4_10UnderscoreESZ_SZ_EEEEENS4_13SM90_TMA_LOADENS4_14ComposedLayoutINS4_7SwizzleILi2ELi4ELi3EEENS4_18smem_ptr_flag_bitsILi16EEENSV_INS5_IJNSA_ILi8EEESI_EEENS5_IJSI_SC_EEEEEEEvNS4_8identityENS4_23SM90_TMA_LOAD_MULTICASTES1C_vS1D_EENS_8epilogue10collective6detail29Sm90TmaWarpSpecializedAdapterINS1H_15DefaultEpilogueISK_SL_SL_NS1G_6thread17LinearCombinationISK_Li1EffLNS1L_9ScaleType4KindE0ELNS_15FloatRoundStyleE2ESK_EENS1_15EpilogueDefaultEEEEEvvEEEEvNT_6ParamsE --------------------------
	.section	.text._ZN7cutlass13device_kernelINS_4gemm6kernel13GemmUniversalIN4cute5tupleIJiiiiEEENS1_10collective13CollectiveMmaINS1_34MainloopSm90TmaGmmaWarpSpecializedILi13ENS5_IJNS4_1CILi2EEENSA_ILi1EEESC_EEENS1_35KernelTmaWarpSpecializedCooperativeEEENS5_IJNSA_ILi256EEENSA_ILi16EEENSA_ILi32EEEEEENS_10bfloat16_tENS5_IJlSC_lEEESK_SL_NS4_8TiledMMAINS4_8MMA_AtomIJNS4_4SM904GMMA27MMA_64x16x16_F32BF16BF16_SSILNSP_5MajorE0ELSR_0ELNSP_7ScaleInE1ELSS_1EEEEEENS4_6LayoutISD_NS5_IJSC_NSA_ILi0EEESW_EEEEENS5_IJNS4_10UnderscoreESZ_SZ_EEEEENS4_13SM90_TMA_LOADENS4_14ComposedLayoutINS4_7SwizzleILi2ELi4ELi3EEENS4_18smem_ptr_flag_bitsILi16EEENSV_INS5_IJNSA_ILi8EEESI_EEENS5_IJSI_SC_EEEEEEEvNS4_8identityENS4_23SM90_TMA_LOAD_MULTICASTES1C_vS1D_EENS_8epilogue10collective6detail29Sm90TmaWarpSpecializedAdapterINS1H_15DefaultEpilogueISK_SL_SL_NS1G_6thread17LinearCombinationISK_Li1EffLNS1L_9ScaleType4KindE0ELNS_15FloatRoundStyleE2ESK_EENS1_15EpilogueDefaultEEEEEvvEEEEvNT_6ParamsE,"ax",@progbits
	.align	128
.text._ZN7cutlass13device_kernelINS_4gemm6kernel13GemmUniversalIN4cute5tupleIJiiiiEEENS1_10collective13CollectiveMmaINS1_34MainloopSm90TmaGmmaWarpSpecializedILi13ENS5_IJNS4_1CILi2EEENSA_ILi1EEESC_EEENS1_35KernelTmaWarpSpecializedCooperativeEEENS5_IJNSA_ILi256EEENSA_ILi16EEENSA_ILi32EEEEEENS_10bfloat16_tENS5_IJlSC_lEEESK_SL_NS4_8TiledMMAINS4_8MMA_AtomIJNS4_4SM904GMMA27MMA_64x16x16_F32BF16BF16_SSILNSP_5MajorE0ELSR_0ELNSP_7ScaleInE1ELSS_1EEEEEENS4_6LayoutISD_NS5_IJSC_NSA_ILi0EEESW_EEEEENS5_IJNS4_10UnderscoreESZ_SZ_EEEEENS4_13SM90_TMA_LOADENS4_14ComposedLayoutINS4_7SwizzleILi2ELi4ELi3EEENS4_18smem_ptr_flag_bitsILi16EEENSV_INS5_IJNSA_ILi8EEESI_EEENS5_IJSI_SC_EEEEEEEvNS4_8identityENS4_23SM90_TMA_LOAD_MULTICASTES1C_vS1D_EENS_8epilogue10collective6detail29Sm90TmaWarpSpecializedAdapterINS1H_15DefaultEpilogueISK_SL_SL_NS1G_6thread17LinearCombinationISK_Li1EffLNS1L_9ScaleType4KindE0ELNS_15FloatRoundStyleE2ESK_EENS1_15EpilogueDefaultEEEEEvvEEEEvNT_6ParamsE:
        .type           _ZN7cutlass13device_kernelINS_4gemm6kernel13GemmUniversalIN4cute5tupleIJiiiiEEENS1_10collective13CollectiveMmaINS1_34MainloopSm90TmaGmmaWarpSpecializedILi13ENS5_IJNS4_1CILi2EEENSA_ILi1EEESC_EEENS1_35KernelTmaWarpSpecializedCooperativeEEENS5_IJNSA_ILi256EEENSA_ILi16EEENSA_ILi32EEEEEENS_10bfloat16_tENS5_IJlSC_lEEESK_SL_NS4_8TiledMMAINS4_8MMA_AtomIJNS4_4SM904GMMA27MMA_64x16x16_F32BF16BF16_SSILNSP_5MajorE0ELSR_0ELNSP_7ScaleInE1ELSS_1EEEEEENS4_6LayoutISD_NS5_IJSC_NSA_ILi0EEESW_EEEEENS5_IJNS4_10UnderscoreESZ_SZ_EEEEENS4_13SM90_TMA_LOADENS4_14ComposedLayoutINS4_7SwizzleILi2ELi4ELi3EEENS4_18smem_ptr_flag_bitsILi16EEENSV_INS5_IJNSA_ILi8EEESI_EEENS5_IJSI_SC_EEEEEEEvNS4_8identityENS4_23SM90_TMA_LOAD_MULTICASTES1C_vS1D_EENS_8epilogue10collective6detail29Sm90TmaWarpSpecializedAdapterINS1H_15DefaultEpilogueISK_SL_SL_NS1G_6thread17LinearCombinationISK_Li1EffLNS1L_9ScaleType4KindE0ELNS_15FloatRoundStyleE2ESK_EENS1_15EpilogueDefaultEEEEEvvEEEEvNT_6ParamsE,@function
        .size           _ZN7cutlass13device_kernelINS_4gemm6kernel13GemmUniversalIN4cute5tupleIJiiiiEEENS1_10collective13CollectiveMmaINS1_34MainloopSm90TmaGmmaWarpSpecializedILi13ENS5_IJNS4_1CILi2EEENSA_ILi1EEESC_EEENS1_35KernelTmaWarpSpecializedCooperativeEEENS5_IJNSA_ILi256EEENSA_ILi16EEENSA_ILi32EEEEEENS_10bfloat16_tENS5_IJlSC_lEEESK_SL_NS4_8TiledMMAINS4_8MMA_AtomIJNS4_4SM904GMMA27MMA_64x16x16_F32BF16BF16_SSILNSP_5MajorE0ELSR_0ELNSP_7ScaleInE1ELSS_1EEEEEENS4_6LayoutISD_NS5_IJSC_NSA_ILi0EEESW_EEEEENS5_IJNS4_10UnderscoreESZ_SZ_EEEEENS4_13SM90_TMA_LOADENS4_14ComposedLayoutINS4_7SwizzleILi2ELi4ELi3EEENS4_18smem_ptr_flag_bitsILi16EEENSV_INS5_IJNSA_ILi8EEESI_EEENS5_IJSI_SC_EEEEEEEvNS4_8identityENS4_23SM90_TMA_LOAD_MULTICASTES1C_vS1D_EENS_8epilogue10collective6detail29Sm90TmaWarpSpecializedAdapterINS1H_15DefaultEpilogueISK_SL_SL_NS1G_6thread17LinearCombinationISK_Li1EffLNS1L_9ScaleType4KindE0ELNS_15FloatRoundStyleE2ESK_EENS1_15EpilogueDefaultEEEEEvvEEEEvNT_6ParamsE,(.L_x_120 - _ZN7cutlass13device_kernelINS_4gemm6kernel13GemmUniversalIN4cute5tupleIJiiiiEEENS1_10collective13CollectiveMmaINS1_34MainloopSm90TmaGmmaWarpSpecializedILi13ENS5_IJNS4_1CILi2EEENSA_ILi1EEESC_EEENS1_35KernelTmaWarpSpecializedCooperativeEEENS5_IJNSA_ILi256EEENSA_ILi16EEENSA_ILi32EEEEEENS_10bfloat16_tENS5_IJlSC_lEEESK_SL_NS4_8TiledMMAINS4_8MMA_AtomIJNS4_4SM904GMMA27MMA_64x16x16_F32BF16BF16_SSILNSP_5MajorE0ELSR_0ELNSP_7ScaleInE1ELSS_1EEEEEENS4_6LayoutISD_NS5_IJSC_NSA_ILi0EEESW_EEEEENS5_IJNS4_10UnderscoreESZ_SZ_EEEEENS4_13SM90_TMA_LOADENS4_14ComposedLayoutINS4_7SwizzleILi2ELi4ELi3EEENS4_18smem_ptr_flag_bitsILi16EEENSV_INS5_IJNSA_ILi8EEESI_EEENS5_IJSI_SC_EEEEEEEvNS4_8identityENS4_23SM90_TMA_LOAD_MULTICASTES1C_vS1D_EENS_8epilogue10collective6detail29Sm90TmaWarpSpecializedAdapterINS1H_15DefaultEpilogueISK_SL_SL_NS1G_6thread17LinearCombinationISK_Li1EffLNS1L_9ScaleType4KindE0ELNS_15FloatRoundStyleE2ESK_EENS1_15EpilogueDefaultEEEEEvvEEEEvNT_6ParamsE)
        .other          _ZN7cutlass13device_kernelINS_4gemm6kernel13GemmUniversalIN4cute5tupleIJiiiiEEENS1_10collective13CollectiveMmaINS1_34MainloopSm90TmaGmmaWarpSpecializedILi13ENS5_IJNS4_1CILi2EEENSA_ILi1EEESC_EEENS1_35KernelTmaWarpSpecializedCooperativeEEENS5_IJNSA_ILi256EEENSA_ILi16EEENSA_ILi32EEEEEENS_10bfloat16_tENS5_IJlSC_lEEESK_SL_NS4_8TiledMMAINS4_8MMA_AtomIJNS4_4SM904GMMA27MMA_64x16x16_F32BF16BF16_SSILNSP_5MajorE0ELSR_0ELNSP_7ScaleInE1ELSS_1EEEEEENS4_6LayoutISD_NS5_IJSC_NSA_ILi0EEESW_EEEEENS5_IJNS4_10UnderscoreESZ_SZ_EEEEENS4_13SM90_TMA_LOADENS4_14ComposedLayoutINS4_7SwizzleILi2ELi4ELi3EEENS4_18smem_ptr_flag_bitsILi16EEENSV_INS5_IJNSA_ILi8EEESI_EEENS5_IJSI_SC_EEEEEEEvNS4_8identityENS4_23SM90_TMA_LOAD_MULTICASTES1C_vS1D_EENS_8epilogue10collective6detail29Sm90TmaWarpSpecializedAdapterINS1H_15DefaultEpilogueISK_SL_SL_NS1G_6thread17LinearCombinationISK_Li1EffLNS1L_9ScaleType4KindE0ELNS_15FloatRoundStyleE2ESK_EENS1_15EpilogueDefaultEEEEEvvEEEEvNT_6ParamsE,@"STO_CUDA_ENTRY STV_DEFAULT"
_ZN7cutlass13device_kernelINS_4gemm6kernel13GemmUniversalIN4cute5tupleIJiiiiEEENS1_10collective13CollectiveMmaINS1_34MainloopSm90TmaGmmaWarpSpecializedILi13ENS5_IJNS4_1CILi2EEENSA_ILi1EEESC_EEENS1_35KernelTmaWarpSpecializedCooperativeEEENS5_IJNSA_ILi256EEENSA_ILi16EEENSA_ILi32EEEEEENS_10bfloat16_tENS5_IJlSC_lEEESK_SL_NS4_8TiledMMAINS4_8MMA_AtomIJNS4_4SM904GMMA27MMA_64x16x16_F32BF16BF16_SSILNSP_5MajorE0ELSR_0ELNSP_7ScaleInE1ELSS_1EEEEEENS4_6LayoutISD_NS5_IJSC_NSA_ILi0EEESW_EEEEENS5_IJNS4_10UnderscoreESZ_SZ_EEEEENS4_13SM90_TMA_LOADENS4_14ComposedLayoutINS4_7SwizzleILi2ELi4ELi3EEENS4_18smem_ptr_flag_bitsILi16EEENSV_INS5_IJNSA_ILi8EEESI_EEENS5_IJSI_SC_EEEEEEEvNS4_8identityENS4_23SM90_TMA_LOAD_MULTICASTES1C_vS1D_EENS_8epilogue10collective6detail29Sm90TmaWarpSpecializedAdapterINS1H_15DefaultEpilogueISK_SL_SL_NS1G_6thread17LinearCombinationISK_Li1EffLNS1L_9ScaleType4KindE0ELNS_15FloatRoundStyleE2ESK_EENS1_15EpilogueDefaultEEEEEvvEEEEvNT_6ParamsE:
[----:B------:R-:W0:Y:S01]  /*0000*/  LDC R1, c[0x0][0x28] ;  /* 0x00000a00ff017b82 */ /* 0x000e220000000800 */
[----:B------:R-:W1:Y:S01]  /*0010*/  S2R R18, SR_TID.X ;  /* 0x0000000000127919 */ /* 0x000e620000002100 */
[----:B------:R-:W-:Y:S01]  /*0020*/  ELECT P0, URZ, PT ;  /* 0x00000000003f782f */ /* 0x000fe20003800000 */
[----:B------:R-:W-:Y:S01]  /*0030*/  BSSY B0, `(.L_x_0) ;  /* 0x000000f000007945 */ /* 0x000fe20003800000 */
[--C-:B-1----:R-:W-:Y:S02]  /*0040*/  SHF.R.U32.HI R0, RZ, 0x5, R18.reuse ;  /* 0x00000005ff007819 */ /* 0x102fe40000011612 */
[----:B------:R-:W-:-:S03]  /*0050*/  SHF.R.U32.HI R3, RZ, 0x7, R18 ;  /* 0x00000007ff037819 */ /* 0x000fc60000011612 */
[----:B------:R-:W1:Y:S04]  /*0060*/  SHFL.IDX PT, R2, R0, RZ, 0x1f ;  /* 0x00001fff00027589 */ /* 0x000e6800000e0000 */
[----:B------:R2:W3:Y:S01]  /*0070*/  SHFL.IDX PT, R5, R3, RZ, 0x1f ;  /* 0x00001fff03057589 */ /* 0x0004e200000e0000 */
[----:B-1----:R-:W-:-:S13]  /*0080*/  ISETP.NE.OR P0, PT, R2, RZ, !P0 ;  /* 0x000000ff0200720c */ /* 0x002fda0004705670 */
[----:B0-23--:R-:W-:Y:S05]  /*0090*/  @P0 BRA `(.L_x_1) ;  /* 0x0000000000200947 */ /* 0x00dfea0003800000 */
[----:B------:R-:W-:Y:S02]  /*00a0*/  ULDC.64 UR4, c[0x0][0x198] ;  /* 0x0000660000047ab9 */ /* 0x000fe40000000a00 */
[----:B------:R-:W-:Y:S02]  /*00b0*/  UIADD3 UR6, UP0, UR4, 0xf0, URZ ;  /* 0x000000f004067890 */ /* 0x000fe4000ff1e03f */
[----:B------:R-:W-:Y:S02]  /*00c0*/  UIADD3 UR4, UP1, UR4, 0x1f0, URZ ;  /* 0x000001f004047890 */ /* 0x000fe4000ff3e03f */
[----:B------:R-:W-:Y:S02]  /*00d0*/  UIADD3.X UR7, URZ, UR5, URZ, UP0, !UPT ;  /* 0x000000053f077290 */ /* 0x000fe400087fe43f */
[----:B------:R-:W-:-:S07]  /*00e0*/  UIADD3.X UR5, URZ, UR5, URZ, UP1, !UPT ;  /* 0x000000053f057290 */ /* 0x000fce0008ffe43f */
[----:B------:R0:W-:Y:S02]  /*00f0*/  UTMACCTL.PF [UR6] ;  /* 0x00000000060079b9 */ /* 0x0001e40008040000 */
[----:B------:R0:W-:Y:S02]  /*0100*/  UTMACCTL.PF [UR4] ;  /* 0x00000000040079b9 */ /* 0x0001e40008040000 */
[----:B0-----:R-:W-:Y:S01]  /*0110*/  NOP ;  /* 0x0000000000007918 */ /* 0x001fe20000000000 */
.L_x_1:
[----:B------:R-:W-:Y:S05]  /*0120*/  BSYNC B0 ;  /* 0x0000000000007941 */ /* 0x000fea0003800000 */
.L_x_0:
[----:B------:R-:W0:Y:S02]  /*0130*/  SHFL.IDX PT, R3, R0, RZ, 0x1f ;  /* 0x00001fff00037589 */ /* 0x000e2400000e0000 */
[----:B0-----:R-:W-:-:S13]  /*0140*/  ISETP.NE.AND P0, PT, R3, RZ, PT ;  /* 0x000000ff0300720c */ /* 0x001fda0003f05270 */
[----:B------:R-:W-:Y:S05]  /*0150*/  @P0 BRA `(.L_x_2) ;  /* 0x0000000000ac0947 */ /* 0x000fea0003800000 */
[----:B------:R-:W-:Y:S01]  /*0160*/  ELECT P0, URZ, PT ;  /* 0x00000000003f782f */ /* 0x000fe20003800000 */
[----:B------:R-:W-:-:S12]  /*0170*/  BSSY B0, `(.L_x_2) ;  /* 0x0000029000007945 */ /* 0x000fd80003800000 */
[----:B------:R-:W-:Y:S05]  /*0180*/  @!P0 BRA `(.L_x_3) ;  /* 0x00000000009c8947 */ /* 0x000fea0003800000 */
[----:B------:R-:W0:Y:S01]  /*0190*/  S2UR UR8, SR_CgaCtaId ;  /* 0x00000000000879c3 */ /* 0x000e220000008800 */
[----:B------:R-:W-:Y:S01]  /*01a0*/  UMOV UR4, 0x400 ;  /* 0x0000040000047882 */ /* 0x000fe20000000000 */
[----:B------:R-:W-:Y:S01]  /*01b0*/  UMOV UR5, 0x1 ;  /* 0x0000000100057882 */ /* 0x000fe20000000000 */
[----:B------:R-:W-:Y:S02]  /*01c0*/  UMOV UR6, 0x4 ;  /* 0x0000000400067882 */ /* 0x000fe40000000000 */
[----:B------:R-:W-:-:S04]  /*01d0*/  UIADD3 UR6, -UR6, 0x100000, URZ ;  /* 0x0010000006067890 */ /* 0x000fc8000fffe13f */
[----:B------:R-:W-:Y:S02]  /*01e0*/  USHF.L.U32 UR7, UR6, 0xb, URZ ;  /* 0x0000000b06077899 */ /* 0x000fe4000800063f */
[----:B------:R-:W-:Y:S02]  /*01f0*/  USHF.L.U32 UR6, UR6, 0x1, URZ ;  /* 0x0000000106067899 */ /* 0x000fe4000800063f */
[----:B0-----:R-:W-:Y:S02]  /*0200*/  ULEA UR8, UR8, UR4, 0x18 ;  /* 0x0000000408087291 */ /* 0x001fe4000f8ec03f */
[----:B------:R-:W-:-:S04]  /*0210*/  UIADD3 UR4, -UR5, 0x100000, URZ ;  /* 0x0010000005047890 */ /* 0x000fc8000fffe13f */
[----:B------:R-:W-:Y:S02]  /*0220*/  USHF.L.U32 UR5, UR4, 0xb, URZ ;  /* 0x0000000b04057899 */ /* 0x000fe4000800063f */
[----:B------:R-:W-:Y:S01]  /*0230*/  USHF.L.U32 UR4, UR4, 0x1, URZ ;  /* 0x0000000104047899 */ /* 0x000fe2000800063f */
[----:B------:R-:W0:Y:S11]  /*0240*/  FENCE.VIEW.ASYNC.S ;  /* 0x00000000000073c6 */ /* 0x000e360000000000 */
[----:B0-----:R0:W1:Y:S01]  /*0250*/  SYNCS.EXCH.64 URZ, [UR8], UR4 ;  /* 0x00000004083f75b2 */ /* 0x0010620008000100 */
[----:B------:R0:W2:Y:S01]  /*0260*/  SYNCS.EXCH.64 URZ, [UR8+0x68], UR6 ;  /* 0x00006806083f75b2 */ /* 0x0000a20008000100 */
[----:B------:R0:W3:Y:S01]  /*0270*/  SYNCS.EXCH.64 URZ, [UR8+0x8], UR4 ;  /* 0x00000804083f75b2 */ /* 0x0000e20008000100 */
[----:B------:R0:W4:Y:S01]  /*0280*/  SYNCS.EXCH.64 URZ, [UR8+0x70], UR6 ;  /* 0x00007006083f75b2 */ /* 0x0001220008000100 */
[----:B------:R0:W0:Y:S01]  /*0290*/  SYNCS.EXCH.64 URZ, [UR8+0x10], UR4 ;  /* 0x00001004083f75b2 */ /* 0x0000220008000100 */
        /* <DEDUP_REMOVED lines=21> */
[----:B-123--:R-:W-:Y:S01]  /*03f0*/  NOP ;  /* 0x0000000000007918 */ /* 0x00efe20000000000 */
.L_x_3:
[----:B0-----:R-:W-:Y:S05]  /*0400*/  BSYNC B0 ;  /* 0x0000000000007941 */ /* 0x001fea0003800000 */
.L_x_2:
[----:B------:R-:W-:Y:S01]  /*0410*/  SHF.R.S32.HI R7, RZ, 0x1f, R18 ;  /* 0x0000001fff077819 */ /* 0x000fe20000011412 */
[----:B------:R-:W0:Y:S01]  /*0420*/  SHFL.IDX PT, R0, R0, RZ, 0x1f ;  /* 0x00001fff00007589 */ /* 0x000e2200000e0000 */
[----:B------:R-:W1:Y:S01]  /*0430*/  S2UR UR8, SR_CTAID.X ;  /* 0x00000000000879c3 */ /* 0x000e620000002500 */
[----:B------:R-:W-:Y:S02]  /*0440*/  ELECT P0, URZ, PT ;  /* 0x00000000003f782f */ /* 0x000fe40003800000 */
[----:B------:R-:W-:Y:S01]  /*0450*/  LEA.HI R7, R7, R18, RZ, 0x7 ;  /* 0x0000001207077211 */ /* 0x000fe200078f38ff */
[----:B------:R-:W2:Y:S01]  /*0460*/  S2R R4, SR_CTAID.Y ;  /* 0x0000000000047919 */ /* 0x000ea20000002600 */
[----:B------:R-:W-:Y:S01]  /*0470*/  SHF.R.S32.HI R8, RZ, 0x1f, R3 ;  /* 0x0000001fff087819 */ /* 0x000fe20000011403 */
[----:B------:R-:W-:Y:S01]  /*0480*/  ULDC UR4, c[0x0][0x150] ;  /* 0x0000540000047ab9 */ /* 0x000fe20000000800 */
[----:B------:R-:W-:Y:S01]  /*0490*/  LOP3.LUT R7, R7, 0xffffff80, RZ, 0xc0, !PT ;  /* 0xffffff8007077812 */ /* 0x000fe200078ec0ff */
[----:B------:R-:W-:Y:S01]  /*04a0*/  NOP ;  /* 0x0000000000007918 */ /* 0x000fe20000000000 */
[----:B------:R-:W-:Y:S01]  /*04b0*/  LEA.HI R8, R8, R3, RZ, 0x2 ;  /* 0x0000000308087211 */ /* 0x000fe200078f10ff */
[----:B------:R-:W3:Y:S01]  /*04c0*/  LDC R10, c[0x0][0x144] ;  /* 0x00005100ff0a7b82 */ /* 0x000ee20000000800 */
[----:B------:R-:W-:Y:S01]  /*04d0*/  NOP ;  /* 0x0000000000007918 */ /* 0x000fe20000000000 */
[----:B------:R-:W-:Y:S01]  /*04e0*/  IMAD.IADD R6, R18, 0x1, -R7 ;  /* 0x0000000112067824 */ /* 0x000fe200078e0a07 */
[----:B------:R-:W-:Y:S01]  /*04f0*/  LOP3.LUT R8, R8, 0x3ffffffc, RZ, 0xc0, !PT ;  /* 0x3ffffffc08087812 */ /* 0x000fe200078ec0ff */
[----:B------:R-:W-:Y:S01]  /*0500*/  IMAD.MOV.U32 R22, RZ, RZ, 0x1 ;  /* 0x00000001ff167424 */ /* 0x000fe200078e00ff */
[----:B------:R-:W-:-:S02]  /*0510*/  ISETP.NE.AND P3, PT, R5, RZ, PT ;  /* 0x000000ff0500720c */ /* 0x000fc40003f65270 */
[----:B------:R-:W-:Y:S01]  /*0520*/  SHF.R.S32.HI R7, RZ, 0x1f, R6 ;  /* 0x0000001fff077819 */ /* 0x000fe20000011406 */
[----:B------:R-:W-:Y:S01]  /*0530*/  IMAD.IADD R8, R3, 0x1, -R8 ;  /* 0x0000000103087824 */ /* 0x000fe200078e0a08 */
[----:B------:R-:W5:Y:S02]  /*0540*/  LDC R13, c[0x0][0x140] ;  /* 0x00005000ff0d7b82 */ /* 0x000f640000000800 */
[----:B------:R-:W-:Y:S02]  /*0550*/  LEA.HI R7, R7, R6, RZ, 0x3 ;  /* 0x0000000607077211 */ /* 0x000fe400078f18ff */
[----:B0-----:R-:W-:Y:S02]  /*0560*/  ISETP.NE.OR P0, PT, R0, RZ, !P0 ;  /* 0x000000ff0000720c */ /* 0x001fe40004705670 */
[--C-:B------:R-:W-:Y:S02]  /*0570*/  SHF.R.S32.HI R0, RZ, 0x3, R7.reuse ;  /* 0x00000003ff007819 */ /* 0x100fe40000011407 */
[----:B------:R-:W-:-:S02]  /*0580*/  SHF.R.S32.HI R7, RZ, 0x1f, R7 ;  /* 0x0000001fff077819 */ /* 0x000fc40000011407 */
[----:B-1----:R-:W-:Y:S02]  /*0590*/  I2FP.F32.U32 R9, UR8 ;  /* 0x0000000800097c45 */ /* 0x002fe40008201000 */
[----:B------:R-:W-:-:S03]  /*05a0*/  LEA.HI R7, R7, R0, RZ, 0x2 ;  /* 0x0000000007077211 */ /* 0x000fc600078f10ff */
[----:B------:R-:W-:Y:S01]  /*05b0*/  FMUL R9, R9, UR4 ;  /* 0x0000000409097c20 */ /* 0x000fe20008400000 */
[----:B------:R-:W-:Y:S01]  /*05c0*/  LOP3.LUT R7, R7, 0xfffffffc, RZ, 0xc0, !PT ;  /* 0xfffffffc07077812 */ /* 0x000fe200078ec0ff */
[----:B------:R-:W-:Y:S01]  /*05d0*/  VOTEU.ALL UP0, P0 ;  /* 0x00000000003f7886 */ /* 0x000fe20000000000 */
[----:B--2---:R-:W-:Y:S01]  /*05e0*/  I2FP.F32.U32 R3, R4 ;  /* 0x0000000400037245 */ /* 0x004fe20000201000 */
[----:B------:R-:W-:Y:S01]  /*05f0*/  ULDC UR4, c[0x0][0x154] ;  /* 0x0000550000047ab9 */ /* 0x000fe20000000800 */
[----:B------:R-:W-:Y:S01]  /*0600*/  VOTEU.ALL UP1, P0 ;  /* 0x00000000003f7886 */ /* 0x000fe20000020000 */
[----:B------:R-:W0:Y:S01]  /*0610*/  F2I.U32.TRUNC.NTZ R9, R9 ;  /* 0x0000000900097305 */ /* 0x000e22000020f000 */
[----:B------:R-:W-:Y:S01]  /*0620*/  IMAD.IADD R7, R0, 0x1, -R7 ;  /* 0x0000000100077824 */ /* 0x000fe200078e0a07 */
[----:B------:R-:W1:Y:S01]  /*0630*/  @!UP0 S2UR UR7, SR_CgaCtaId ;  /* 0x00000000000789c3 */ /* 0x000e620000008800 */
[----:B------:R-:W-:Y:S01]  /*0640*/  FMUL R12, R3, UR4 ;  /* 0x00000004030c7c20 */ /* 0x000fe20008400000 */
[----:B------:R-:W-:Y:S01]  /*0650*/  UMOV UR4, 0x20 ;  /* 0x0000002000047882 */ /* 0x000fe20000000000 */
[----:B------:R-:W-:Y:S01]  /*0660*/  IMAD R8, R8, 0x4, R7 ;  /* 0x0000000408087824 */ /* 0x000fe200078e0207 */
[----:B------:R-:W-:Y:S01]  /*0670*/  @!UP0 UMOV UR6, 0x400 ;  /* 0x0000040000068882 */ /* 0x000fe20000000000 */
[----:B------:R-:W-:-:S04]  /*0680*/  @!UP0 UIADD3 UR4, -UR4, 0x100000, URZ ;  /* 0x0010000004048890 */ /* 0x000fc8000fffe13f */
[----:B------:R-:W-:Y:S02]  /*0690*/  @!UP0 USHF.L.U32 UR5, UR4, 0xb, URZ ;  /* 0x0000000b04058899 */ /* 0x000fe4000800063f */
[----:B------:R-:W-:Y:S01]  /*06a0*/  @!UP0 USHF.L.U32 UR4, UR4, 0x1, URZ ;  /* 0x0000000104048899 */ /* 0x000fe2000800063f */
[----:B-----5:R-:W-:Y:S01]  /*06b0*/  ISETP.EQ.U32.AND P2, PT, R13, 0x1, PT ;  /* 0x000000010d00780c */ /* 0x020fe20003f42070 */
[----:B------:R-:W2:Y:S01]  /*06c0*/  F2I.U32.TRUNC.NTZ R12, R12 ;  /* 0x0000000c000c7305 */ /* 0x000ea2000020f000 */
[C---:B------:R-:W-:Y:S01]  /*06d0*/  LEA.HI R0, R8.reuse, R8, RZ, 0x1 ;  /* 0x0000000808007211 */ /* 0x040fe200078f08ff */
[----:B------:R-:W5:Y:S01]  /*06e0*/  LDC R7, c[0x0][0x148] ;  /* 0x00005200ff077b82 */ /* 0x000f620000000800 */
[----:B------:R-:W-:Y:S02]  /*06f0*/  IMAD.SHL.U32 R23, R8, 0x4, RZ ;  /* 0x0000000408177824 */ /* 0x000fe400078e00ff */
[----:B------:R-:W-:Y:S01]  /*0700*/  LOP3.LUT R11, R0, 0xfffffffe, RZ, 0xc0, !PT ;  /* 0xfffffffe000b7812 */ /* 0x000fe200078ec0ff */
[----:B0-----:R-:W-:Y:S01]  /*0710*/  IMAD.MOV R15, RZ, RZ, -R9 ;  /* 0x000000ffff0f7224 */ /* 0x001fe200078e0a09 */
[----:B------:R-:W-:-:S02]  /*0720*/  SHF.R.S32.HI R9, RZ, 0x1f, R2 ;  /* 0x0000001fff097819 */ /* 0x000fc40000011402 */
[----:B------:R-:W-:Y:S01]  /*0730*/  LOP3.LUT R23, R8, 0xc, R23, 0x78, !PT ;  /* 0x0000000c08177812 */ /* 0x000fe200078e7817 */
[----:B---3--:R-:W-:Y:S01]  /*0740*/  IMAD R3, R10, R15, UR8 ;  /* 0x000000080a037e24 */ /* 0x008fe2000f8e020f */
[----:B------:R-:W-:Y:S01]  /*0750*/  LEA.HI R9, R9, R2, RZ, 0x2 ;  /* 0x0000000209097211 */ /* 0x000fe200078f10ff */
[----:B------:R-:W-:-:S03]  /*0760*/  IMAD.IADD R0, R8, 0x1, -R11 ;  /* 0x0000000108007824 */ /* 0x000fc600078e0a0b */
[----:B------:R-:W-:Y:S01]  /*0770*/  LOP3.LUT R9, R9, 0xfffffffc, RZ, 0xc0, !PT ;  /* 0xfffffffc09097812 */ /* 0x000fe200078ec0ff */
[----:B--2---:R-:W-:Y:S01]  /*0780*/  IMAD.MOV R20, RZ, RZ, -R12 ;  /* 0x000000ffff147224 */ /* 0x004fe200078e0a0c */
[----:B------:R-:W-:Y:S01]  /*0790*/  ISETP.NE.AND P4, PT, R0, R3, PT ;  /* 0x000000030000720c */ /* 0x000fe20003f85270 */
[----:B-1----:R-:W-:Y:S02]  /*07a0*/  @!UP0 ULEA UR6, UR7, UR6, 0x18 ;  /* 0x0000000607068291 */ /* 0x002fe4000f8ec03f */
[----:B------:R-:W-:Y:S01]  /*07b0*/  IMAD.IADD R0, R2, 0x1, -R9 ;  /* 0x0000000102007824 */ /* 0x000fe200078e0a09 */
[----:B------:R-:W-:Y:S01]  /*07c0*/  VOTEU.ALL UP0, P0 ;  /* 0x00000000003f7886 */ /* 0x000fe20000000000 */
[----:B------:R-:W-:Y:S01]  /*07d0*/  LOP3.LUT P0, RZ, R6, 0x7, RZ, 0xc0, !PT ;  /* 0x0000000706ff7812 */ /* 0x000fe2000780c0ff */
[----:B------:R-:W-:Y:S02]  /*07e0*/  VIADD R6, R5, 0xffffffff ;  /* 0xffffffff05067836 */ /* 0x000fe40000000000 */
[----:B------:R-:W-:Y:S01]  /*07f0*/  ISETP.NE.AND P1, PT, R0, 0x3, PT ;  /* 0x000000030000780c */ /* 0x000fe20003f25270 */
[----:B-----5:R-:W-:Y:S01]  /*0800*/  IMAD R9, R7, R20, R4 ;  /* 0x0000001407097224 */ /* 0x020fe200078e0204 */
[----:B------:R-:W-:-:S02]  /*0810*/  ISETP.LT.U32.AND P0, PT, R23, 0x2, !P0 ;  /* 0x000000021700780c */ /* 0x000fc40004701070 */
[----:B------:R-:W-:Y:S01]  /*0820*/  ISETP.EQ.OR P1, PT, R0, RZ, !P1 ;  /* 0x000000ff0000720c */ /* 0x000fe20004f22670 */
[----:B------:R-:W0:Y:S02]  /*0830*/  FENCE.VIEW.ASYNC.S ;  /* 0x00000000000073c6 */ /* 0x000e240000000000 */
[----:B0-----:R0:W1:Y:S01]  /*0840*/  @!UP0 SYNCS.EXCH.64 URZ, [UR6+0xe0], UR4 ;  /* 0x0000e004063f85b2 */ /* 0x0010620008000100 */
[----:B------:R-:W-:Y:S02]  /*0850*/  @P4 LEA.HI R2, R23, R23, RZ, 0x1 ;  /* 0x0000001717024211 */ /* 0x000fe400078f08ff */
[----:B------:R-:W-:Y:S02]  /*0860*/  ISETP.EQ.AND P1, PT, R5, RZ, P1 ;  /* 0x000000ff0500720c */ /* 0x000fe40000f22270 */
[----:B------:R-:W-:Y:S02]  /*0870*/  @P4 SHF.R.S32.HI R2, RZ, 0x1, R2 ;  /* 0x00000001ff024819 */ /* 0x000fe40000011402 */
[----:B------:R-:W-:-:S02]  /*0880*/  ISETP.GE.U32.AND P6, PT, R6, 0x2, PT ;  /* 0x000000020600780c */ /* 0x000fc40003fc6070 */
[----:B------:R-:W-:Y:S02]  /*0890*/  @P4 ISETP.NE.AND P5, PT, R2, R9, PT ;  /* 0x000000090200420c */ /* 0x000fe40003fa5270 */
[----:B------:R-:W-:Y:S02]  /*08a0*/  SEL R9, RZ, 0x1, !P0 ;  /* 0x00000001ff097807 */ /* 0x000fe40004000000 */
[----:B------:R-:W-:Y:S02]  /*08b0*/  @P4 SEL R22, RZ, 0x1, P5 ;  /* 0x00000001ff164807 */ /* 0x000fe40002800000 */
[----:B------:R-:W-:Y:S01]  /*08c0*/  SEL R19, RZ, 0x1, !P1 ;  /* 0x00000001ff137807 */ /* 0x000fe20004800000 */
[----:B------:R0:W2:Y:S01]  /*08d0*/  @!UP1 SYNCS.EXCH.64 URZ, [UR6+0xe8], UR4 ;  /* 0x0000e804063f95b2 */ /* 0x0000a20008000100 */
[----:B------:R-:W-:Y:S01]  /*08e0*/  LOP3.LUT R22, R22, R9, RZ, 0xc0, !PT ;  /* 0x0000000916167212 */ /* 0x000fe200078ec0ff */
[----:B------:R-:W-:Y:S01]  /*08f0*/  NOP ;  /* 0x0000000000007918 */ /* 0x000fe20000000000 */
[----:B------:R-:W-:Y:S01]  /*0900*/  SEL R19, R19, 0x2, P6 ;  /* 0x0000000213137807 */ /* 0x000fe20003000000 */
[----:B------:R-:W-:Y:S06]  /*0910*/  @!P2 BRA `(.L_x_4) ;  /* 0x000000000008a947 */ /* 0x000fec0003800000 */
[----:B-12-4-:R-:W-:Y:S01]  /*0920*/  UCGABAR_ARV ;  /* 0x00000000000079c7 */ /* 0x016fe20008000000 */
[----:B------:R-:W-:Y:S05]  /*0930*/  BRA `(.L_x_5) ;  /* 0x0000000000047947 */ /* 0x000fea0003800000 */
.L_x_4:
[----:B-12-4-:R-:W-:Y:S01]  /*0940*/  NOP ;  /* 0x0000000000007918 */ /* 0x016fe20000000000 */
.L_x_5:
[----:B------:R-:W1:Y:S01]  /*0950*/  LDC R16, c[0x0][0x65c] ;  /* 0x00019700ff107b82 */ /* 0x000e620000000800 */
[----:B------:R-:W-:Y:S02]  /*0960*/  IMAD.U32 R8, RZ, RZ, UR8 ;  /* 0x00000008ff087e24 */ /* 0x000fe4000f8e00ff */
[----:B------:R-:W-:Y:S01]  /*0970*/  IMAD.MOV.U32 R9, RZ, RZ, RZ ;  /* 0x000000ffff097224 */ /* 0x000fe200078e00ff */
[----:B-1----:R-:W-:-:S04]  /*0980*/  ISETP.NE.AND P1, PT, R16, 0x1, PT ;  /* 0x000000011000780c */ /* 0x002fc80003f25270 */
[----:B------:R-:W-:-:S09]  /*0990*/  P2R R2, PR, RZ, 0x2 ;  /* 0x00000002ff027803 */ /* 0x000fd20000000000 */
[----:B------:R-:W1:Y:S01]  /*09a0*/  @P1 LDC R11, c[0x0][0x10] ;  /* 0x00000400ff0b1b82 */ /* 0x000e620000000800 */
[----:B------:R-:W-:Y:S02]  /*09b0*/  @P1 IMAD.MOV.U32 R5, RZ, RZ, RZ ;  /* 0x000000ffff051224 */ /* 0x000fe400078e00ff */
[----:B------:R-:W-:-:S05]  /*09c0*/  @P1 IMAD.MOV.U32 R17, RZ, RZ, RZ ;  /* 0x000000ffff111224 */ /* 0x000fca00078e00ff */
[----:B------:R-:W2:Y:S01]  /*09d0*/  @!P1 LDC R13, c[0x0][0xc] ;  /* 0x00000300ff0d9b82 */ /* 0x000ea20000000800 */
[----:B-1----:R-:W-:-:S04]  /*09e0*/  @P1 IMAD.WIDE.U32 R10, R11, UR8, R4 ;  /* 0x000000080b0a1c25 */ /* 0x002fc8000f8e0004 */
[----:B------:R-:W-:Y:S02]  /*09f0*/  @P1 IMAD.MOV.U32 R2, RZ, RZ, R10 ;  /* 0x000000ffff021224 */ /* 0x000fe400078e000a */
[----:B------:R-:W-:Y:S02]  /*0a00*/  @P1 IMAD.IADD R17, R11, 0x1, R17 ;  /* 0x000000010b111824 */ /* 0x000fe400078e0211 */
[----:B--2---:R-:W-:-:S04]  /*0a10*/  @!P1 IMAD.WIDE.U32 R8, R4, R13, R8 ;  /* 0x0000000d04089225 */ /* 0x004fc800078e0008 */
[----:B------:R-:W-:Y:S02]  /*0a20*/  @!P1 IMAD.MOV.U32 R2, RZ, RZ, R8 ;  /* 0x000000ffff029224 */ /* 0x000fe400078e0008 */
[----:B------:R-:W-:Y:S01]  /*0a30*/  @!P1 IMAD.MOV.U32 R17, RZ, RZ, R9 ;  /* 0x000000ffff119224 */ /* 0x000fe200078e0009 */
[----:B------:R-:W-:Y:S06]  /*0a40*/  @!P2 BRA `(.L_x_6) ;  /* 0x00000000000ca947 */ /* 0x000fec0003800000 */
[----:B------:R-:W-:Y:S01]  /*0a50*/  UCGABAR_WAIT ;  /* 0x0000000000007dc7 */ /* 0x000fe20008000000 */
[----:B------:R-:W-:Y:S01]  /*0a60*/  CCTL.IVALL ;  /* 0x00000000ff00798f */ /* 0x000fe20002000000 */
[----:B------:R-:W-:Y:S05]  /*0a70*/  BRA `(.L_x_7) ;  /* 0x0000000000047947 */ /* 0x000fea0003800000 */
.L_x_6:
[----:B------:R-:W-:Y:S06]  /*0a80*/  BAR.SYNC.DEFER_BLOCKING 0x0 ;  /* 0x0000000000007b1d */ /* 0x000fec0000010000 */
.L_x_7:
[----:B------:R-:W-:Y:S05]  /*0a90*/  @!P3 BRA `(.L_x_8) ;  /* 0x0000003000dcb947 */ /* 0x000fea0003800000 */
[----:B------:R-:W-:-:S13]  /*0aa0*/  ISETP.GT.U32.AND P0, PT, R6, 0x1, PT ;  /* 0x000000010600780c */ /* 0x000fda0003f04070 */
[----:B0-----:R-:W-:Y:S05]  /*0ab0*/  @P0 EXIT ;  /* 0x000000000000094d */ /* 0x001fea0003800000 */
[----:B------:R-:W-:Y:S01]  /*0ac0*/  ULDC.64 UR4, c[0x0][0x650] ;  /* 0x0001940000047ab9 */ /* 0x000fe20000000a00 */
[----:B------:R-:W-:Y:S01]  /*0ad0*/  PRMT R0, RZ, 0x7610, R0 ;  /* 0x00007610ff007816 */ /* 0x000fe20000000000 */
[----:B------:R-:W-:Y:S01]  /*0ae0*/  IMAD.MOV.U32 R44, RZ, RZ, -0x1 ;  /* 0xffffffffff2c7424 */ /* 0x000fe200078e00ff */
[----:B------:R-:W-:Y:S01]  /*0af0*/  ISETP.GE.U32.AND P0, PT, R2, UR4, PT ;  /* 0x0000000402007c0c */ /* 0x000fe2000bf06070 */
[----:B------:R-:W-:Y:S02]  /*0b00*/  IMAD.MOV.U32 R45, RZ, RZ, -0x1 ;  /* 0xffffffffff2d7424 */ /* 0x000fe400078e00ff */
[----:B------:R-:W-:Y:S01]  /*0b10*/  IMAD.MOV.U32 R41, RZ, RZ, -0x1 ;  /* 0xffffffffff297424 */ /* 0x000fe200078e00ff */
[----:B------:R-:W-:-:S13]  /*0b20*/  ISETP.GE.U32.AND.EX P0, PT, R17, UR5, PT, P0 ;  /* 0x0000000511007c0c */ /* 0x000fda000bf06100 */
[----:B------:R-:W-:Y:S05]  /*0b30*/  @P0 BRA `(.L_x_9) ;  /* 0x0000000400300947 */ /* 0x000fea0003800000 */
[----:B------:R-:W0:Y:S01]  /*0b40*/  LDC.64 R24, c[0x0][0x628] ;  /* 0x00018a00ff187b82 */ /* 0x000e220000000a00 */
[----:B------:R-:W-:Y:S02]  /*0b50*/  IMAD.MOV.U32 R8, RZ, RZ, R2 ;  /* 0x000000ffff087224 */ /* 0x000fe400078e0002 */
[----:B------:R-:W-:-:S05]  /*0b60*/  IMAD.MOV.U32 R9, RZ, RZ, R17 ;  /* 0x000000ffff097224 */ /* 0x000fca00078e0011 */
[----:B------:R-:W1:Y:S08]  /*0b70*/  LDC R0, c[0x0][0x630] ;  /* 0x00018c00ff007b82 */ /* 0x000e700000000800 */
[----:B------:R-:W2:Y:S01]  /*0b80*/  LDC.64 R26, c[0x0][0x620] ;  /* 0x00018800ff1a7b82 */ /* 0x000ea20000000a00 */
[----:B0-----:R-:W-:-:S04]  /*0b90*/  ISETP.NE.U32.AND P0, PT, R24, RZ, PT ;  /* 0x000000ff1800720c */ /* 0x001fc80003f05070 */
[----:B------:R-:W-:-:S13]  /*0ba0*/  ISETP.NE.AND.EX P0, PT, R25, RZ, PT, P0 ;  /* 0x000000ff1900720c */ /* 0x000fda0003f05300 */
[----:B-12---:R-:W-:Y:S05]  /*0bb0*/  @!P0 BRA `(.L_x_10) ;  /* 0x0000000000288947 */ /* 0x006fea0003800000 */
[----:B------:R-:W0:Y:S02]  /*0bc0*/  LDC R13, c[0x0][0x634] ;  /* 0x00018d00ff0d7b82 */ /* 0x000e240000000800 */
[----:B0-----:R-:W-:-:S05]  /*0bd0*/  IADD3 R13, P0, R2, R13, RZ ;  /* 0x0000000d020d7210 */ /* 0x001fca0007f1e0ff */
[----:B------:R-:W-:-:S04]  /*0be0*/  IMAD.X R15, RZ, RZ, R17, P0 ;  /* 0x000000ffff0f7224 */ /* 0x000fc800000e0611 */
[----:B------:R-:W-:-:S04]  /*0bf0*/  IMAD.WIDE.U32 R8, R15, R24, RZ ;  /* 0x000000180f087225 */ /* 0x000fc800078e00ff */
[----:B------:R-:W-:-:S04]  /*0c00*/  IMAD.WIDE.U32 R10, P0, R13, R25, R8 ;  /* 0x000000190d0a7225 */ /* 0x000fc80007800008 */
[----:B------:R-:W-:-:S04]  /*0c10*/  IMAD.WIDE.U32 R8, R13, R24, RZ ;  /* 0x000000180d087225 */ /* 0x000fc800078e00ff */
[----:B------:R-:W-:Y:S01]  /*0c20*/  IMAD.X R13, RZ, RZ, RZ, P0 ;  /* 0x000000ffff0d7224 */ /* 0x000fe200000e06ff */
[----:B------:R-:W-:Y:S01]  /*0c30*/  IADD3 RZ, P0, R9, R10, RZ ;  /* 0x0000000a09ff7210 */ /* 0x000fe20007f1e0ff */
[----:B------:R-:W-:-:S04]  /*0c40*/  IMAD.MOV.U32 R12, RZ, RZ, R11 ;  /* 0x000000ffff0c7224 */ /* 0x000fc800078e000b */
[----:B------:R-:W-:-:S08]  /*0c50*/  IMAD.WIDE.U32.X R8, R15, R25, R12, P0 ;  /* 0x000000190f087225 */ /* 0x000fd000000e040c */
.L_x_10:
[----:B------:R-:W0:Y:S01]  /*0c60*/  LDC.64 R24, c[0x0][0x640] ;  /* 0x00019000ff187b82 */ /* 0x000e220000000a00 */
[-CC-:B------:R-:W-:Y:S01]  /*0c70*/  SHF.R.U64 R41, R8, R0.reuse, R9.reuse ;  /* 0x0000000008297219 */ /* 0x180fe20000001209 */
[----:B------:R-:W-:Y:S01]  /*0c80*/  IMAD.MOV.U32 R8, RZ, RZ, R2 ;  /* 0x000000ffff087224 */ /* 0x000fe200078e0002 */
[----:B------:R-:W-:Y:S01]  /*0c90*/  SHF.R.U32.HI R0, RZ, R0, R9 ;  /* 0x00000000ff007219 */ /* 0x000fe20000011609 */
[----:B------:R-:W-:Y:S01]  /*0ca0*/  IMAD R28, R7, R20, R4 ;  /* 0x00000014071c7224 */ /* 0x000fe200078e0204 */
[----:B------:R-:W-:Y:S01]  /*0cb0*/  IADD3 R5, P0, RZ, -R41, RZ ;  /* 0x80000029ff057210 */ /* 0x000fe20007f1e0ff */
[----:B------:R-:W-:Y:S02]  /*0cc0*/  IMAD.MOV.U32 R21, RZ, RZ, 0x1 ;  /* 0x00000001ff157424 */ /* 0x000fe400078e00ff */
[----:B------:R-:W1:Y:S02]  /*0cd0*/  LDC R6, c[0x0][0x618] ;  /* 0x00018600ff067b82 */ /* 0x000e640000000800 */
[----:B------:R-:W-:-:S04]  /*0ce0*/  IMAD.X R9, RZ, RZ, ~R0, P0 ;  /* 0x000000ffff097224 */ /* 0x000fc800000e0e00 */
[-C--:B------:R-:W-:Y:S02]  /*0cf0*/  IMAD R0, R9, R26.reuse, RZ ;  /* 0x0000001a09007224 */ /* 0x080fe400078e02ff */
[----:B------:R-:W2:Y:S01]  /*0d00*/  LDC R11, c[0x0][0x608] ;  /* 0x00018200ff0b7b82 */ /* 0x000ea20000000800 */
[----:B------:R-:W-:Y:S02]  /*0d10*/  IMAD.MOV.U32 R9, RZ, RZ, R17 ;  /* 0x000000ffff097224 */ /* 0x000fe400078e0011 */
[----:B------:R-:W-:-:S05]  /*0d20*/  IMAD.WIDE.U32 R8, R5, R26, R8 ;  /* 0x0000001a05087225 */ /* 0x000fca00078e0008 */
[----:B------:R-:W3:Y:S01]  /*0d30*/  LDC R12, c[0x0][0x658] ;  /* 0x00019600ff0c7b82 */ /* 0x000ee20000000800 */
[----:B------:R-:W-:Y:S01]  /*0d40*/  IMAD R5, R5, R27, R0 ;  /* 0x0000001b05057224 */ /* 0x000fe200078e0200 */
[----:B0-----:R-:W-:-:S03]  /*0d50*/  ISETP.NE.U32.AND P0, PT, R24, RZ, PT ;  /* 0x000000ff1800720c */ /* 0x001fc60003f05070 */
[----:B------:R-:W-:Y:S01]  /*0d60*/  IMAD.IADD R5, R9, 0x1, R5 ;  /* 0x0000000109057824 */ /* 0x000fe200078e0205 */
[----:B------:R-:W-:Y:S01]  /*0d70*/  ISETP.NE.AND.EX P0, PT, R25, RZ, PT, P0 ;  /* 0x000000ff1900720c */ /* 0x000fe20003f05300 */
[----:B------:R-:W-:Y:S01]  /*0d80*/  IMAD.MOV.U32 R9, RZ, RZ, -0x1 ;  /* 0xffffffffff097424 */ /* 0x000fe200078e00ff */
[----:B------:R-:W0:Y:S02]  /*0d90*/  LDC R15, c[0x0][0x600] ;  /* 0x00018000ff0f7b82 */ /* 0x000e240000000800 */
[-CC-:B-1----:R-:W-:Y:S02]  /*0da0*/  SHF.R.U64 R13, R8, R6.reuse, R5.reuse ;  /* 0x00000006080d7219 */ /* 0x182fe40000001205 */
[----:B------:R-:W-:-:S04]  /*0db0*/  SHF.R.U32.HI R0, RZ, R6, R5 ;  /* 0x00000006ff007219 */ /* 0x000fc80000011605 */
[----:B------:R-:W1:Y:S01]  /*0dc0*/  LDC R14, c[0x0][0x648] ;  /* 0x00019200ff0e7b82 */ /* 0x000e620000000800 */
[-CC-:B--2---:R-:W-:Y:S02]  /*0dd0*/  SHF.R.U64 R29, R13, R11.reuse, R0.reuse ;  /* 0x0000000b0d1d7219 */ /* 0x184fe40000001200 */
[----:B------:R-:W-:-:S05]  /*0de0*/  SHF.R.U32.HI R5, RZ, R11, R0 ;  /* 0x0000000bff057219 */ /* 0x000fca0000011600 */
[----:B------:R-:W2:Y:S01]  /*0df0*/  LDC R26, c[0x0][0x638] ;  /* 0x00018e00ff1a7b82 */ /* 0x000ea20000000800 */
[-CC-:B---3--:R-:W-:Y:S02]  /*0e00*/  SHF.R.U64 R20, R29, R12.reuse, R5.reuse ;  /* 0x0000000c1d147219 */ /* 0x188fe40000001205 */
[-C--:B------:R-:W-:Y:S02]  /*0e10*/  SHF.L.U32 R0, R9, R12.reuse, RZ ;  /* 0x0000000c09007219 */ /* 0x080fe400000006ff */
[----:B------:R-:W-:Y:S01]  /*0e20*/  SHF.R.U32.HI R5, RZ, R12, R5 ;  /* 0x0000000cff057219 */ /* 0x000fe20000011605 */
[----:B------:R-:W-:Y:S01]  /*0e30*/  IMAD.MOV.U32 R4, RZ, RZ, R20 ;  /* 0x000000ffff047224 */ /* 0x000fe200078e0014 */
[----:B------:R-:W-:Y:S01]  /*0e40*/  LOP3.LUT R10, RZ, R0, RZ, 0x33, !PT ;  /* 0x00000000ff0a7212 */ /* 0x000fe200078e33ff */
[----:B------:R-:W3:Y:S01]  /*0e50*/  LDC R27, c[0x0][0x610] ;  /* 0x00018400ff1b7b82 */ /* 0x000ee20000000800 */
[----:B------:R-:W-:Y:S05]  /*0e60*/  @!P0 BRA `(.L_x_11) ;  /* 0x0000000000288947 */ /* 0x000fea0003800000 */
[----:B------:R-:W4:Y:S02]  /*0e70*/  LDC R9, c[0x0][0x64c] ;  /* 0x00019300ff097b82 */ /* 0x000f240000000800 */
[----:B----4-:R-:W-:-:S05]  /*0e80*/  IADD3 R9, P0, R20, R9, RZ ;  /* 0x0000000914097210 */ /* 0x010fca0007f1e0ff */
        /* <DEDUP_REMOVED lines=8> */
.L_x_11:
[----:B-1----:R-:W-:Y:S01]  /*0f10*/  SHF.R.U64 R4, R4, R14, R5 ;  /* 0x0000000e04047219 */ /* 0x002fe20000001205 */
[----:B0-----:R-:W-:Y:S01]  /*0f20*/  VIADD R6, R15, 0xffffffff ;  /* 0xffffffff0f067836 */ /* 0x001fe20000000000 */
[----:B------:R-:W-:Y:S02]  /*0f30*/  SHF.L.U32 R0, R21, R12, RZ ;  /* 0x0000000c15007219 */ /* 0x000fe400000006ff */
[----:B------:R-:W-:Y:S01]  /*0f40*/  LOP3.LUT R5, R29, R10, RZ, 0xc0, !PT ;  /* 0x0000000a1d057212 */ /* 0x000fe200078ec0ff */
[----:B------:R-:W-:Y:S01]  /*0f50*/  IMAD.MOV R7, RZ, RZ, -R4 ;  /* 0x000000ffff077224 */ /* 0x000fe200078e0a04 */
[----:B------:R-:W-:Y:S02]  /*0f60*/  SEL R3, R3, R28, !P1 ;  /* 0x0000001c03037207 */ /* 0x000fe40004800000 */
[----:B------:R-:W-:Y:S01]  /*0f70*/  LOP3.LUT R6, R13, R6, RZ, 0xc0, !PT ;  /* 0x000000060d067212 */ /* 0x000fe200078ec0ff */
[----:B------:R-:W-:Y:S02]  /*0f80*/  IMAD R4, R0, R4, R5 ;  /* 0x0000000400047224 */ /* 0x000fe400078e0205 */
[----:B--2---:R-:W-:-:S02]  /*0f90*/  IMAD R0, R7, R26, R20 ;  /* 0x0000001a07007224 */ /* 0x004fc400078e0214 */
[----:B---3--:R-:W-:Y:S02]  /*0fa0*/  IMAD R3, R4, R27, R3 ;  /* 0x0000001b04037224 */ /* 0x008fe400078e0203 */
[----:B------:R-:W-:Y:S02]  /*0fb0*/  IMAD R44, R0, R15, R6 ;  /* 0x0000000f002c7224 */ /* 0x000fe400078e0206 */
[----:B------:R-:W-:-:S03]  /*0fc0*/  IMAD.MOV.U32 R4, RZ, RZ, 0x1 ;  /* 0x00000001ff047424 */ /* 0x000fc600078e00ff */
[----:B------:R-:W-:Y:S02]  /*0fd0*/  SEL R45, R44, R3, !P1 ;  /* 0x000000032c2d7207 */ /* 0x000fe40004800000 */
[----:B------:R-:W-:Y:S02]  /*0fe0*/  PRMT R0, R4, 0x7610, R0 ;  /* 0x0000761004007816 */ /* 0x000fe40000000000 */
[----:B------:R-:W-:-:S07]  /*0ff0*/  SEL R44, R3, R44, !P1 ;  /* 0x0000002c032c7207 */ /* 0x000fce0004800000 */
.L_x_9:
[----:B------:R-:W-:-:S08]  /*1000*/  NOP ;  /* 0x0000000000007918 */ /* 0x000fd00000000000 */
[----:B------:R-:W0:Y:S02]  /*1010*/  USETMAXREG.TRY_ALLOC.CTAPOOL UP0, 0xe8 ;  /* 0x000000e8000079c8 */ /* 0x000e240008000600 */
[----:B0-----:R-:W-:-:S13]  /*1020*/  PLOP3.LUT P0, PT, PT, PT, UP0, 0x80, 0x0 ;  /* 0x000000000000781c */ /* 0x001fda0003f0f008 */
[----:B------:R-:W-:Y:S05]  /*1030*/  @!P0 BRA `(.L_x_9) ;  /* 0xfffffffc00f08947 */ /* 0x000fea000383ffff */
[----:B------:R-:W-:Y:S01]  /*1040*/  ULDC.64 UR4, c[0x0][0x598] ;  /* 0x0001660000047ab9 */ /* 0x000fe20000000a00 */
[----:B------:R-:W-:Y:S01]  /*1050*/  ULDC.64 UR36, c[0x0][0x208] ;  /* 0x0000820000247ab9 */ /* 0x000fe20000000a00 */
[----:B------:R-:W-:-:S04]  /*1060*/  ISETP.NE.U32.AND P0, PT, RZ, UR4, PT ;  /* 0x00000004ff007c0c */ /* 0x000fc8000bf05070 */
[----:B------:R-:W-:-:S13]  /*1070*/  ISETP.NE.AND.EX P0, PT, RZ, UR5, PT, P0 ;  /* 0x00000005ff007c0c */ /* 0x000fda000bf05300 */
[----:B------:R-:W-:Y:S05]  /*1080*/  @!P0 BRA `(.L_x_12) ;  /* 0x00000000001c8947 */ /* 0x000fea0003800000 */
[----:B------:R-:W0:Y:S02]  /*1090*/  LDC.64 R4, c[0x0][0x598] ;  /* 0x00016600ff047b82 */ /* 0x000e240000000a00 */
[----:B0-----:R-:W2:Y:S02]  /*10a0*/  LDG.E.64 R4, desc[UR36][R4.64] ;  /* 0x0000002404047981 */ /* 0x001ea4000c1e1b00 */
[----:B--2---:R-:W-:-:S04]  /*10b0*/  ISETP.NE.U32.AND P0, PT, R4, RZ, PT ;  /* 0x000000ff0400720c */ /* 0x004fc80003f05070 */
[----:B------:R-:W-:-:S13]  /*10c0*/  ISETP.NE.AND.EX P0, PT, R5, RZ, PT, P0 ;  /* 0x000000ff0500720c */ /* 0x000fda0003f05300 */
[----:B------:R-:W-:Y:S05]  /*10d0*/  @!P0 BRA `(.L_x_12) ;  /* 0x0000000000088947 */ /* 0x000fea0003800000 */
[----:B------:R0:W5:Y:S01]  /*10e0*/  LD.E R40, desc[UR36][R4.64] ;  /* 0x0000002404287980 */ /* 0x000162000c101900 */
[----:B------:R-:W-:Y:S05]  /*10f0*/  BRA `(.L_x_13) ;  /* 0x0000000000247947 */ /* 0x000fea0003800000 */
.L_x_12:
[----:B------:R-:W-:Y:S02]  /*1100*/  ULDC.64 UR4, c[0x0][0x588] ;  /* 0x0001620000047ab9 */ /* 0x000fe40000000a00 */
[----:B------:R-:W-:-:S04]  /*1110*/  ISETP.NE.U32.AND P0, PT, RZ, UR4, PT ;  /* 0x00000004ff007c0c */ /* 0x000fc8000bf05070 */
[----:B------:R-:W-:-:S13]  /*1120*/  ISETP.NE.AND.EX P0, PT, RZ, UR5, PT, P0 ;  /* 0x00000005ff007c0c */ /* 0x000fda000bf05300 */
[----:B------:R-:W-:Y:S05]  /*1130*/  @!P0 BRA `(.L_x_14) ;  /* 0x00000000000c8947 */ /* 0x000fea0003800000 */
[----:B------:R-:W0:Y:S02]  /*1140*/  LDC.64 R4, c[0x0][0x588] ;  /* 0x00016200ff047b82 */ /* 0x000e240000000a00 */
[----:B0-----:R1:W5:Y:S01]  /*1150*/  LDG.E R40, desc[UR36][R4.64] ;  /* 0x0000002404287981 */ /* 0x001362000c1e1900 */
[----:B------:R-:W-:Y:S05]  /*1160*/  BRA `(.L_x_13) ;  /* 0x0000000000087947 */ /* 0x000fea0003800000 */
.L_x_14:
[----:B------:R-:W-:Y:S02]  /*1170*/  ULDC UR4, c[0x0][0x580] ;  /* 0x0001600000047ab9 */ /* 0x000fe40000000800 */
[----:B------:R-:W-:-:S07]  /*1180*/  IMAD.U32 R40, RZ, RZ, UR4 ;  /* 0x00000004ff287e24 */ /* 0x000fce000f8e00ff */
.L_x_13:
[----:B------:R-:W-:Y:S02]  /*1190*/  ULDC.64 UR4, c[0x0][0x5a0] ;  /* 0x0001680000047ab9 */ /* 0x000fe40000000a00 */
[----:B------:R-:W-:-:S04]  /*11a0*/  ISETP.NE.U32.AND P0, PT, RZ, UR4, PT ;  /* 0x00000004ff007c0c */ /* 0x000fc8000bf05070 */
[----:B------:R-:W-:-:S13]  /*11b0*/  ISETP.NE.AND.EX P0, PT, RZ, UR5, PT, P0 ;  /* 0x00000005ff007c0c */ /* 0x000fda000bf05300 */
[----:B------:R-:W-:Y:S05]  /*11c0*/  @!P0 BRA `(.L_x_15) ;  /* 0x00000000001c8947 */ /* 0x000fea0003800000 */
[----:B01----:R-:W0:Y:S02]  /*11d0*/  LDC.64 R4, c[0x0][0x5a0] ;  /* 0x00016800ff047b82 */ /* 0x003e240000000a00 */
[----:B0-----:R-:W2:Y:S02]  /*11e0*/  LDG.E.64 R4, desc[UR36][R4.64] ;  /* 0x0000002404047981 */ /* 0x001ea4000c1e1b00 */
[----:B--2---:R-:W-:-:S04]  /*11f0*/  ISETP.NE.U32.AND P0, PT, R4, RZ, PT ;  /* 0x000000ff0400720c */ /* 0x004fc80003f05070 */
[----:B------:R-:W-:-:S13]  /*1200*/  ISETP.NE.AND.EX P0, PT, R5, RZ, PT, P0 ;  /* 0x000000ff0500720c */ /* 0x000fda0003f05300 */
[----:B------:R-:W-:Y:S05]  /*1210*/  @!P0 BRA `(.L_x_15) ;  /* 0x0000000000088947 */ /* 0x000fea0003800000 */
[----:B------:R0:W5:Y:S01]  /*1220*/  LD.E R42, desc[UR36][R4.64] ;  /* 0x00000024042a7980 */ /* 0x000162000c101900 */
[----:B------:R-:W-:Y:S05]  /*1230*/  BRA `(.L_x_16) ;  /* 0x0000000000247947 */ /* 0x000fea0003800000 */
.L_x_15:
[----:B------:R-:W-:Y:S02]  /*1240*/  ULDC.64 UR4, c[0x0][0x590] ;  /* 0x0001640000047ab9 */ /* 0x000fe40000000a00 */
[----:B------:R-:W-:-:S04]  /*1250*/  ISETP.NE.U32.AND P0, PT, RZ, UR4, PT ;  /* 0x00000004ff007c0c */ /* 0x000fc8000bf05070 */
[----:B------:R-:W-:-:S13]  /*1260*/  ISETP.NE.AND.EX P0, PT, RZ, UR5, PT, P0 ;  /* 0x00000005ff007c0c */ /* 0x000fda000bf05300 */
[----:B------:R-:W-:Y:S05]  /*1270*/  @!P0 BRA `(.L_x_17) ;  /* 0x00000000000c8947 */ /* 0x000fea0003800000 */
[----:B------:R-:W2:Y:S02]  /*1280*/  LDC.64 R42, c[0x0][0x590] ;  /* 0x00016400ff2a7b82 */ /* 0x000ea40000000a00 */
[----:B--2---:R2:W5:Y:S01]  /*1290*/  LDG.E R42, desc[UR36][R42.64] ;  /* 0x000000242a2a7981 */ /* 0x004562000c1e1900 */
[----:B------:R-:W-:Y:S05]  /*12a0*/  BRA `(.L_x_16) ;  /* 0x0000000000087947 */ /* 0x000fea0003800000 */
.L_x_17:
[----:B------:R-:W-:Y:S02]  /*12b0*/  ULDC UR4, c[0x0][0x584] ;  /* 0x0001610000047ab9 */ /* 0x000fe40000000800 */
[----:B------:R-:W-:-:S07]  /*12c0*/  IMAD.U32 R42, RZ, RZ, UR4 ;  /* 0x00000004ff2a7e24 */ /* 0x000fce000f8e00ff */
.L_x_16:
[----:B------:R-:W-:-:S13]  /*12d0*/  LOP3.LUT P0, RZ, R0, 0xff, RZ, 0xc0, !PT ;  /* 0x000000ff00ff7812 */ /* 0x000fda000780c0ff */
[----:B------:R-:W-:Y:S05]  /*12e0*/  @!P0 EXIT ;  /* 0x000000000000894d */ /* 0x000fea0003800000 */
[----:B------:R-:W-:Y:S01]  /*12f0*/  ULDC UR4, c[0x0][0x28c] ;  /* 0x0000a30000047ab9 */ /* 0x000fe20000000800 */
[----:B--2---:R-:W-:Y:S01]  /*1300*/  LOP3.LUT R43, R19, 0x1, RZ, 0xfc, !PT ;  /* 0x00000001132b7812 */ /* 0x004fe200078efcff */
[----:B------:R-:W-:Y:S01]  /*1310*/  UIADD3 UR4, UR4, 0x1f, URZ ;  /* 0x0000001f04047890 */ /* 0x000fe2000fffe03f */
[----:B------:R-:W-:Y:S01]  /*1320*/  UMOV UR38, URZ ;  /* 0x0000003f00267c82 */ /* 0x000fe20008000000 */
[----:B------:R-:W-:Y:S02]  /*1330*/  UMOV UR39, URZ ;  /* 0x0000003f00277c82 */ /* 0x000fe40008000000 */
[----:B------:R-:W-:-:S04]  /*1340*/  USHF.R.S32.HI UR5, URZ, 0x1f, UR4 ;  /* 0x0000001f3f057899 */ /* 0x000fc80008011404 */
[----:B------:R-:W-:-:S04]  /*1350*/  ULEA.HI UR5, UR5, UR4, URZ, 0x5 ;  /* 0x0000000405057291 */ /* 0x000fc8000f8f283f */
[----:B------:R-:W-:-:S12]  /*1360*/  USHF.R.S32.HI UR40, URZ, 0x5, UR5 ;  /* 0x000000053f287899 */ /* 0x000fd80008011405 */
.L_x_67:
[----:B------:R-:W-:Y:S01]  /*1370*/  LOP3.LUT R0, R18, 0x80, RZ, 0xc0, !PT ;  /* 0x0000008012007812 */ /* 0x000fe200078ec0ff */
[----:B------:R-:W2:Y:S01]  /*1380*/  S2UR UR7, SR_CgaCtaId ;  /* 0x00000000000779c3 */ /* 0x000ea20000008800 */
[----:B------:R-:W-:Y:S02]  /*1390*/  UMOV UR6, 0x400 ;  /* 0x0000040000067882 */ /* 0x000fe40000000000 */
[----:B------:R-:W-:-:S06]  /*13a0*/  SHF.R.U32.HI R0, RZ, 0x7, R0 ;  /* 0x00000007ff007819 */ /* 0x000fcc0000011600 */
[----:B---3--:R-:W3:Y:S01]  /*13b0*/  SHFL.IDX PT, R0, R0, RZ, 0x1f ;  /* 0x00001fff00007589 */ /* 0x008ee200000e0000 */
[----:B--2---:R-:W-:Y:S01]  /*13c0*/  ULEA UR6, UR7, UR6, 0x18 ;  /* 0x0000000607067291 */ /* 0x004fe2000f8ec03f */
[----:B---3--:R-:W-:-:S13]  /*13d0*/  R2UR UR4, R0 ;  /* 0x00000000000472ca */ /* 0x008fda00000e0000 */
[----:B------:R-:W-:-:S04]  /*13e0*/  ULEA.HI UR5, UR4, UR4, URZ, 0x1 ;  /* 0x0000000404057291 */ /* 0x000fc8000f8f083f */
[----:B------:R-:W-:-:S04]  /*13f0*/  ULOP3.LUT UR5, UR5, 0xffffe, URZ, 0xc0, !UPT ;  /* 0x000ffffe05057892 */ /* 0x000fc8000f8ec03f */
[----:B------:R-:W-:-:S03]  /*1400*/  UIADD3 UR5, UR4, -UR5, URZ ;  /* 0x8000000504057290 */ /* 0x000fc6000fffe03f */
[----:B------:R-:W-:Y:S01]  /*1410*/  ULDC UR4, c[0x0][0x28c] ;  /* 0x0000a30000047ab9 */ /* 0x000fe20000000800 */
[----:B------:R-:W-:Y:S01]  /*1420*/  ULEA UR5, UR5, UR6, 0xc ;  /* 0x0000000605057291 */ /* 0x000fe2000f8e603f */
[----:B------:R-:W-:-:S03]  /*1430*/  ISETP.LT.AND P0, PT, RZ, UR4, PT ;  /* 0x00000004ff007c0c */ /* 0x000fc6000bf01270 */
[----:B------:R-:W-:-:S04]  /*1440*/  UIADD3 UR5, UR5, 0x180, URZ ;  /* 0x0000018005057890 */ /* 0x000fc8000fffe03f */
[----:B------:R-:W-:-:S04]  /*1450*/  USHF.R.U32.HI UR5, URZ, 0x4, UR5 ;  /* 0x000000043f057899 */ /* 0x000fc80008011605 */
[----:B------:R-:W-:Y:S02]  /*1460*/  ULOP3.LUT UR41, UR5, 0x3fff, URZ, 0xc0, !UPT ;  /* 0x00003fff05297892 */ /* 0x000fe4000f8ec03f */
[----:B----45:R-:W-:Y:S10]  /*1470*/  @P0 BRA `(.L_x_18) ;  /* 0x0000000000400947 */ /* 0x030ff40003800000 */
[----:B------:R-:W-:Y:S01]  /*1480*/  MOV R0, 0x0 ;  /* 0x0000000000007802 */ /* 0x000fe20000000f00 */
[----:B------:R-:W-:Y:S01]  /*1490*/  ULDC.64 UR4, c[0x4][0x68] ;  /* 0x01001a0000047ab9 */ /* 0x000fe20000000a00 */
[----:B------:R-:W-:Y:S01]  /*14a0*/  ULDC.64 UR6, c[0x4][0x8] ;  /* 0x0100020000067ab9 */ /* 0x000fe20000000a00 */
[----:B01----:R-:W-:Y:S01]  /*14b0*/  IMAD.U32 R4, RZ, RZ, UR4 ;  /* 0x00000004ff047e24 */ /* 0x003fe2000f8e00ff */
[----:B------:R0:W1:Y:S01]  /*14c0*/  LDC.64 R14, c[0x4][R0] ;  /* 0x01000000000e7b82 */ /* 0x0000620000000a00 */
[----:B------:R-:W-:Y:S01]  /*14d0*/  IMAD.U32 R5, RZ, RZ, UR5 ;  /* 0x00000005ff057e24 */ /* 0x000fe2000f8e00ff */
[----:B------:R-:W-:Y:S01]  /*14e0*/  ULDC.64 UR4, c[0x4][0x70] ;  /* 0x01001c0000047ab9 */ /* 0x000fe20000000a00 */
[----:B------:R-:W-:Y:S02]  /*14f0*/  IMAD.U32 R10, RZ, RZ, UR6 ;  /* 0x00000006ff0a7e24 */ /* 0x000fe4000f8e00ff */
[----:B------:R-:W-:Y:S02]  /*1500*/  IMAD.U32 R6, RZ, RZ, UR4 ;  /* 0x00000004ff067e24 */ /* 0x000fe4000f8e00ff */
[----:B------:R-:W-:-:S02]  /*1510*/  IMAD.U32 R7, RZ, RZ, UR5 ;  /* 0x00000005ff077e24 */ /* 0x000fc4000f8e00ff */
[----:B------:R-:W-:Y:S02]  /*1520*/  IMAD.U32 R11, RZ, RZ, UR7 ;  /* 0x00000007ff0b7e24 */ /* 0x000fe4000f8e00ff */
[----:B------:R-:W-:Y:S02]  /*1530*/  IMAD.MOV.U32 R8, RZ, RZ, 0x1e1 ;  /* 0x000001e1ff087424 */ /* 0x000fe400078e00ff */
[----:B------:R-:W-:Y:S02]  /*1540*/  IMAD.MOV.U32 R12, RZ, RZ, 0x1 ;  /* 0x00000001ff0c7424 */ /* 0x000fe400078e00ff */
[----:B0-----:R-:W-:-:S07]  /*1550*/  IMAD.MOV.U32 R13, RZ, RZ, RZ ;  /* 0x000000ffff0d7224 */ /* 0x001fce00078e00ff */
[----:B------:R-:W-:-:S07]  /*1560*/  LEPC R20, `(.L_x_18) ;  /* 0x000000001014794e */ /* 0x000fce0000000000 */
[----:B-1---5:R-:W-:Y:S05]  /*1570*/  CALL.ABS.NOINC R14 ;  /* 0x000000000e007343 */ /* 0x022fea0003c00000 */
.L_x_18:
[----:B------:R-:W-:-:S13]  /*1580*/  ISETP.NE.AND P0, PT, R43, 0x3, PT ;  /* 0x000000032b00780c */ /* 0x000fda0003f05270 */
[----:B------:R-:W-:Y:S05]  /*1590*/  @!P0 BRA `(.L_x_19) ;  /* 0x0000000000048947 */ /* 0x000fea0003800000 */
[----:B------:R-:W-:Y:S01]  /*15a0*/  BPT.TRAP 0x1 ;  /* 0x000000040000795c */ /* 0x000fe20000300000 */
.L_x_19:
[----:B------:R-:W2:Y:S01]  /*15b0*/  S2UR UR5, SR_CgaCtaId ;  /* 0x00000000000579c3 */ /* 0x000ea20000008800 */
[----:B------:R-:W-:Y:S01]  /*15c0*/  UMOV UR4, 0x400 ;  /* 0x0000040000047882 */ /* 0x000fe20000000000 */
[----:B------:R-:W-:Y:S02]  /*15d0*/  IMAD.U32 R0, RZ, RZ, UR38 ;  /* 0x00000026ff007e24 */ /* 0x000fe4000f8e00ff */
[----:B------:R-:W-:-:S03]  /*15e0*/  IMAD.U32 R3, RZ, RZ, UR39 ;  /* 0x00000027ff037e24 */ /* 0x000fc6000f8e00ff */
[----:B------:R-:W-:Y:S01]  /*15f0*/  SHF.L.U32 R0, R0, 0x1f, RZ ;  /* 0x0000001f00007819 */ /* 0x000fe200000006ff */
[----:B--2---:R-:W-:-:S06]  /*1600*/  ULEA UR4, UR5, UR4, 0x18 ;  /* 0x0000000405047291 */ /* 0x004fcc000f8ec03f */
[----:B------:R-:W-:-:S04]  /*1610*/  IMAD.U32 R6, RZ, RZ, UR4 ;  /* 0x00000004ff067e24 */ /* 0x000fc8000f8e00ff */
[----:B------:R-:W-:-:S04]  /*1620*/  IMAD R3, R3, 0x8, R6 ;  /* 0x0000000803037824 */ /* 0x000fc800078e0206 */
[----:B------:R2:W3:Y:S01]  /*1630*/  SYNCS.PHASECHK.TRANS64.TRYWAIT P1, [R3+URZ], R0 ;  /* 0x00000000030075a7 */ /* 0x0004e2000802017f */
[----:B------:R-:W-:Y:S05]  /*1640*/  @!P0 BRA `(.L_x_20) ;  /* 0x0000000000048947 */ /* 0x000fea0003800000 */
[----:B------:R-:W-:Y:S01]  /*1650*/  BPT.TRAP 0x1 ;  /* 0x000000040000795c */ /* 0x000fe20000300000 */
.L_x_20:
[----:B---3--:R-:W-:Y:S05]  /*1660*/  @P1 BRA `(.L_x_21) ;  /* 0x0000000000081947 */ /* 0x008fea0003800000 */
[----:B------:R-:W3:Y:S02]  /*1670*/  SYNCS.PHASECHK.TRANS64.TRYWAIT P1, [R3+URZ], R0 ;  /* 0x00000000030075a7 */ /* 0x000ee4000802017f */
[----:B---3--:R-:W-:Y:S05]  /*1680*/  @!P1 BRA `(.L_x_22) ;  /* 0x00000040009c9947 */ /* 0x008fea0003800000 */
.L_x_21:
[----:B------:R-:W-:-:S04]  /*1690*/  UISETP.LT.AND UP0, UPT, UR40, 0x1, UPT ;  /* 0x000000012800788c */ /* 0x000fc8000bf01270 */
[----:B------:R-:W-:-:S06]  /*16a0*/  USEL UR4, UR40, 0x1, UP0 ;  /* 0x0000000128047887 */ /* 0x000fcc0008000000 */
[----:B--23--:R-:W-:Y:S01]  /*16b0*/  IMAD.U32 R0, RZ, RZ, UR4 ;  /* 0x00000004ff007e24 */ /* 0x00cfe2000f8e00ff */
[----:B------:R-:W-:Y:S05]  /*16c0*/  WARPSYNC.ALL ;  /* 0x0000000000007948 */ /* 0x000fea0003800000 */
[----:B------:R-:W-:-:S04]  /*16d0*/  IADD3 R0, -R0, UR40, RZ ;  /* 0x0000002800007c10 */ /* 0x000fc8000fffe1ff */
[----:B------:R-:W-:Y:S02]  /*16e0*/  ISETP.GE.AND P1, PT, R0, 0x1, PT ;  /* 0x000000010000780c */ /* 0x000fe40003f26270 */
[----:B------:R-:W-:Y:S01]  /*16f0*/  R2UR UR4, R6 ;  /* 0x00000000060472ca */ /* 0x000fe200000e0000 */
[----:B------:R-:W-:Y:S01]  /*1700*/  WARPGROUP.ARRIVE ;  /* 0x00000000000079c5 */ /* 0x000fe20000000000 */
[----:B------:R-:W-:Y:S01]  /*1710*/  UMOV UR9, 0x80000020 ;  /* 0x8000002000097882 */ /* 0x000fe20000000000 */
[----:B------:R-:W-:-:S10]  /*1720*/  UMOV UR11, 0x80000020 ;  /* 0x80000020000b7882 */ /* 0x000fd40000000000 */
[----:B------:R-:W-:-:S04]  /*1730*/  UIADD3 UR4, UR4, 0x34180, URZ ;  /* 0x0003418004047890 */ /* 0x000fc8000fffe03f */
[----:B------:R-:W-:-:S04]  /*1740*/  USHF.R.U32.HI UR4, URZ, 0x4, UR4 ;  /* 0x000000043f047899 */ /* 0x000fc80008011604 */
[----:B------:R-:W-:Y:S02]  /*1750*/  ULOP3.LUT UR5, UR4, 0x3fff, URZ, 0xc0, !UPT ;  /* 0x00003fff04057892 */ /* 0x000fe4000f8ec03f */
[----:B------:R-:W-:Y:S02]  /*1760*/  ULOP3.LUT UR4, UR41, 0x10000, URZ, 0xfc, !UPT ;  /* 0x0001000029047892 */ /* 0x000fe4000f8efc3f */
[----:B------:R-:W-:Y:S02]  /*1770*/  ULOP3.LUT UR5, UR5, 0x10000, URZ, 0xfc, !UPT ;  /* 0x0001000005057892 */ /* 0x000fe4000f8efc3f */
[----:B------:R-:W-:Y:S02]  /*1780*/  ULEA UR7, UR39, UR4, 0xa ;  /* 0x0000000427077291 */ /* 0x000fe4000f8e503f */
[----:B------:R-:W-:Y:S02]  /*1790*/  ULEA UR6, UR39, UR5, 0x6 ;  /* 0x0000000527067291 */ /* 0x000fe4000f8e303f */
[----:B------:R-:W-:-:S03]  /*17a0*/  UIADD3 UR12, UR7, 0x200, URZ ;  /* 0x00000200070c7890 */ /* 0x000fc6000fffe03f */
[----:B------:R-:W-:Y:S02]  /*17b0*/  UMOV UR8, UR7 ;  /* 0x0000000700087c82 */ /* 0x000fe40008000000 */
[----:B------:R-:W-:Y:S02]  /*17c0*/  UMOV UR10, UR6 ;  /* 0x00000006000a7c82 */ /* 0x000fe40008000000 */
[----:B------:R-:W-:Y:S01]  /*17d0*/  HGMMA.64x16x16.F32.BF16 R32, gdesc[UR8], RZ, !UPT, gsb0 ;  /* 0x00200000082079f0 */ /* 0x000fe2000c0018ff */
[----:B------:R-:W-:Y:S01]  /*17e0*/  UMOV UR8, UR12 ;  /* 0x0000000c00087c82 */ /* 0x000fe20008000000 */
[----:B------:R-:W-:Y:S01]  /*17f0*/  UMOV UR9, 0x80000020 ;  /* 0x8000002000097882 */ /* 0x000fe20000000000 */
[----:B------:R-:W-:Y:S02]  /*1800*/  WARPGROUP.DEPBAR.LE gsb0, 0x0 ;  /* 0x00008000000079c5 */ /* 0x000fe40000010000 */
[----:B------:R-:W-:-:S06]  /*1810*/  WARPGROUP.ARRIVE ;  /* 0x00000000000079c5 */ /* 0x000fcc0000000000 */
[----:B------:R-:W-:Y:S01]  /*1820*/  HGMMA.64x16x16.F32.BF16 R24, gdesc[UR8], RZ, !UPT, gsb0 ;  /* 0x00200000081879f0 */ /* 0x000fe2000c0018ff */
[----:B------:R-:W-:Y:S02]  /*1830*/  UIADD3 UR8, UR7, 0x2, URZ ;  /* 0x0000000207087890 */ /* 0x000fe4000fffe03f */
[----:B------:R-:W-:Y:S01]  /*1840*/  UIADD3 UR10, UR6, 0x2, URZ ;  /* 0x00000002060a7890 */ /* 0x000fe2000fffe03f */
[----:B------:R-:W-:Y:S01]  /*1850*/  UMOV UR9, 0x80000020 ;  /* 0x8000002000097882 */ /* 0x000fe20000000000 */
[----:B------:R-:W-:Y:S01]  /*1860*/  UMOV UR11, 0x80000020 ;  /* 0x80000020000b7882 */ /* 0x000fe20000000000 */
[----:B------:R-:W-:Y:S01]  /*1870*/  UIADD3 UR7, UR7, 0x202, URZ ;  /* 0x0000020207077890 */ /* 0x000fe2000fffe03f */
[----:B------:R-:W-:Y:S02]  /*1880*/  WARPGROUP.DEPBAR.LE gsb0, 0x0 ;  /* 0x00008000000079c5 */ /* 0x000fe40000010000 */
[----:B------:R-:W-:-:S06]  /*1890*/  WARPGROUP.ARRIVE ;  /* 0x00000000000079c5 */ /* 0x000fcc0000000000 */
[----:B------:R-:W-:Y:S01]  /*18a0*/  HGMMA.64x16x16.F32.BF16 R32, gdesc[UR8], R32, gsb0 ;  /* 0x00200000082079f0 */ /* 0x000fe20008001820 */
[----:B------:R-:W-:Y:S01]  /*18b0*/  UMOV UR8, UR7 ;  /* 0x0000000700087c82 */ /* 0x000fe20008000000 */
[----:B------:R-:W-:Y:S01]  /*18c0*/  UMOV UR9, 0x80000020 ;  /* 0x8000002000097882 */ /* 0x000fe20000000000 */
[----:B------:R-:W-:Y:S02]  /*18d0*/  WARPGROUP.DEPBAR.LE gsb0, 0x0 ;  /* 0x00008000000079c5 */ /* 0x000fe40000010000 */
[----:B------:R-:W-:-:S06]  /*18e0*/  WARPGROUP.ARRIVE ;  /* 0x00000000000079c5 */ /* 0x000fcc0000000000 */
[----:B------:R-:W-:Y:S03]  /*18f0*/  HGMMA.64x16x16.F32.BF16 R24, gdesc[UR8], R24, gsb0 ;  /* 0x00200000081879f0 */ /* 0x000fe60008001818 */
[----:B------:R-:W-:Y:S02]  /*1900*/  WARPGROUP.DEPBAR.LE gsb0, 0x0 ;  /* 0x00008000000079c5 */ /* 0x000fe40000010000 */
[----:B------:R-:W-:Y:S05]  /*1910*/  @!P1 BRA `(.L_x_23) ;  /* 0x00000004001c9947 */ /* 0x000fea0003800000 */
[----:B------:R-:W-:Y:S02]  /*1920*/  UIADD3 UR6, UR39, 0x1, URZ ;  /* 0x0000000127067890 */ /* 0x000fe4000fffe03f */
[----:B------:R-:W-:Y:S02]  /*1930*/  IMAD.U32 R3, RZ, RZ, UR39 ;  /* 0x00000027ff037e24 */ /* 0x000fe4000f8e00ff */
[----:B------:R-:W-:-:S04]  /*1940*/  UISETP.NE.AND UP0, UPT, UR6, 0xd, UPT ;  /* 0x0000000d0600788c */ /* 0x000fc8000bf05270 */
[----:B------:R-:W-:Y:S02]  /*1950*/  USEL UR7, URZ, 0x1, UP0 ;  /* 0x000000013f077887 */ /* 0x000fe40008000000 */
[----:B------:R-:W-:Y:S02]  /*1960*/  USEL UR6, UR6, URZ, UP0 ;  /* 0x0000003f06067287 */ /* 0x000fe40008000000 */
[----:B------:R-:W-:-:S06]  /*1970*/  ULOP3.LUT UR7, UR38, UR7, URZ, 0x3c, !UPT ;  /* 0x0000000726077292 */ /* 0x000fcc000f8e3c3f */
[----:B------:R-:W-:-:S07]  /*1980*/  IMAD.U32 R7, RZ, RZ, UR7 ;  /* 0x00000007ff077e24 */ /* 0x000fce000f8e00ff */
.L_x_30:
[----:B------:R-:W-:Y:S05]  /*1990*/  @!P0 BRA `(.L_x_24) ;  /* 0x0000000000048947 */ /* 0x000fea0003800000 */
[----:B------:R-:W-:Y:S01]  /*19a0*/  BPT.TRAP 0x1 ;  /* 0x000000040000795c */ /* 0x000fe20000300000 */
.L_x_24:
[----:B------:R-:W2:Y:S01]  /*19b0*/  S2UR UR8, SR_CgaCtaId ;  /* 0x00000000000879c3 */ /* 0x000ea20000008800 */
[----:B------:R-:W-:Y:S01]  /*19c0*/  UMOV UR7, 0x400 ;  /* 0x0000040000077882 */ /* 0x000fe20000000000 */
[----:B01----:R-:W-:Y:S01]  /*19d0*/  IMAD.U32 R5, RZ, RZ, UR6 ;  /* 0x00000006ff057e24 */ /* 0x003fe2000f8e00ff */
[----:B------:R-:W-:Y:S01]  /*19e0*/  SHF.L.U32 R4, R7, 0x1f, RZ ;  /* 0x0000001f07047819 */ /* 0x000fe200000006ff */
[----:B--2---:R-:W-:-:S06]  /*19f0*/  ULEA UR7, UR8, UR7, 0x18 ;  /* 0x0000000708077291 */ /* 0x004fcc000f8ec03f */
[----:B------:R-:W-:-:S04]  /*1a00*/  IMAD.U32 R6, RZ, RZ, UR7 ;  /* 0x00000007ff067e24 */ /* 0x000fc8000f8e00ff */
[----:B------:R-:W-:-:S04]  /*1a10*/  IMAD R5, R5, 0x8, R6 ;  /* 0x0000000805057824 */ /* 0x000fc800078e0206 */
[----:B------:R0:W1:Y:S01]  /*1a20*/  SYNCS.PHASECHK.TRANS64.TRYWAIT P1, [R5+URZ], R4 ;  /* 0x00000004050075a7 */ /* 0x000062000802017f */
[----:B------:R-:W-:Y:S05]  /*1a30*/  @!P0 BRA `(.L_x_25) ;  /* 0x0000000000048947 */ /* 0x000fea0003800000 */
[----:B------:R-:W-:Y:S01]  /*1a40*/  BPT.TRAP 0x1 ;  /* 0x000000040000795c */ /* 0x000fe20000300000 */
.L_x_25:
[----:B-1----:R-:W-:Y:S05]  /*1a50*/  @P1 BRA `(.L_x_26) ;  /* 0x0000000000081947 */ /* 0x002fea0003800000 */
[----:B------:R-:W1:Y:S02]  /*1a60*/  SYNCS.PHASECHK.TRANS64.TRYWAIT P1, [R5+URZ], R4 ;  /* 0x00000004050075a7 */ /* 0x000e64000802017f */
[----:B-1----:R-:W-:Y:S05]  /*1a70*/  @!P1 BRA `(.L_x_27) ;  /* 0x0000003c00b49947 */ /* 0x002fea0003800000 */
.L_x_26:
[----:B------:R-:W-:Y:S01]  /*1a80*/  ULEA UR7, UR6, UR5, 0x6 ;  /* 0x0000000506077291 */ /* 0x000fe2000f8e303f */
[----:B------:R-:W-:Y:S01]  /*1a90*/  WARPGROUP.ARRIVE ;  /* 0x00000000000079c5 */ /* 0x000fe20000000000 */
[----:B------:R-:W-:Y:S01]  /*1aa0*/  ULEA UR12, UR6, UR4, 0xa ;  /* 0x00000004060c7291 */ /* 0x000fe2000f8e503f */
[----:B------:R-:W-:Y:S01]  /*1ab0*/  UMOV UR11, 0x80000020 ;  /* 0x80000020000b7882 */ /* 0x000fe20000000000 */
[----:B------:R-:W-:Y:S02]  /*1ac0*/  UMOV UR9, 0x80000020 ;  /* 0x8000002000097882 */ /* 0x000fe40000000000 */
[----:B------:R-:W-:Y:S01]  /*1ad0*/  UIADD3 UR13, UR12, 0x200, URZ ;  /* 0x000002000c0d7890 */ /* 0x000fe2000fffe03f */
[----:B------:R-:W-:Y:S02]  /*1ae0*/  UMOV UR10, UR7 ;  /* 0x00000007000a7c82 */ /* 0x000fe40008000000 */
[----:B------:R-:W-:Y:S02]  /*1af0*/  UMOV UR8, UR12 ;  /* 0x0000000c00087c82 */ /* 0x000fe40008000000 */
[----:B------:R-:W-:Y:S01]  /*1b00*/  HGMMA.64x16x16.F32.BF16 R32, gdesc[UR8], R32, gsb0 ;  /* 0x00200000082079f0 */ /* 0x000fe20008001820 */
[----:B------:R-:W-:Y:S01]  /*1b10*/  UMOV UR9, 0x80000020 ;  /* 0x8000002000097882 */ /* 0x000fe20000000000 */
[----:B------:R-:W-:Y:S01]  /*1b20*/  UMOV UR8, UR13 ;  /* 0x0000000d00087c82 */ /* 0x000fe20008000000 */
[----:B------:R-:W-:-:S02]  /*1b30*/  WARPGROUP.DEPBAR.LE gsb0, 0x0 ;  /* 0x00008000000079c5 */ /* 0x000fc40000010000 */
[----:B------:R-:W-:-:S06]  /*1b40*/  WARPGROUP.ARRIVE ;  /* 0x00000000000079c5 */ /* 0x000fcc0000000000 */
[----:B------:R-:W-:Y:S01]  /*1b50*/  HGMMA.64x16x16.F32.BF16 R24, gdesc[UR8], R24, gsb0 ;  /* 0x00200000081879f0 */ /* 0x000fe20008001818 */
        /* <DEDUP_REMOVED lines=15> */
[----:B------:R-:W-:Y:S01]  /*1c50*/  BPT.TRAP 0x1 ;  /* 0x000000040000795c */ /* 0x000fe20000300000 */
.L_x_28:
[----:B------:R-:W-:-:S13]  /*1c60*/  ISETP.NE.AND P1, PT, R22, RZ, PT ;  /* 0x000000ff1600720c */ /* 0x000fda0003f25270 */
[----:B01----:R-:W-:-:S04]  /*1c70*/  @P1 IMAD R4, R3, 0x8, R6 ;  /* 0x0000000803041824 */ /* 0x003fc800078e0206 */
[----:B------:R-:W-:-:S05]  /*1c80*/  @P1 VIADD R4, R4, 0x68 ;  /* 0x0000006804041836 */ /* 0x000fca0000000000 */
[----:B------:R-:W-:-:S04]  /*1c90*/  @P1 PRMT R4, R23, 0x654, R4 ;  /* 0x0000065417041816 */ /* 0x000fc80000000004 */
[----:B------:R0:W-:Y:S01]  /*1ca0*/  @P1 SYNCS.ARRIVE.TRANS64.RED.A1T0 RZ, [R4+URZ], RZ ;  /* 0x000000ff04ff19a7 */ /* 0x0001e2000810043f */
[----:B------:R-:W-:-:S13]  /*1cb0*/  ISETP.GT.U32.AND P1, PT, R19, 0x1, PT ;  /* 0x000000011300780c */ /* 0x000fda0003f24070 */
[----:B0-----:R-:W-:Y:S05]  /*1cc0*/  @P1 BRA `(.L_x_29) ;  /* 0x0000000000041947 */ /* 0x001fea0003800000 */
[----:B------:R-:W-:Y:S01]  /*1cd0*/  BPT.TRAP 0x1 ;  /* 0x000000040000795c */ /* 0x000fe20000300000 */
.L_x_29:
[----:B------:R-:W-:Y:S01]  /*1ce0*/  UIADD3 UR6, UR6, 0x1, URZ ;  /* 0x0000000106067890 */ /* 0x000fe2000fffe03f */
[C---:B------:R-:W-:Y:S01]  /*1cf0*/  ISETP.GT.AND P2, PT, R0.reuse, 0x1, PT ;  /* 0x000000010000780c */ /* 0x040fe20003f44270 */
[----:B------:R-:W-:Y:S02]  /*1d00*/  VIADD R3, R3, 0x1 ;  /* 0x0000000103037836 */ /* 0x000fe40000000000 */
[----:B------:R-:W-:Y:S01]  /*1d10*/  UISETP.NE.AND UP0, UPT, UR6, 0xd, UPT ;  /* 0x0000000d0600788c */ /* 0x000fe2000bf05270 */
[----:B------:R-:W-:Y:S02]  /*1d20*/  VIADD R0, R0, 0xffffffff ;  /* 0xffffffff00007836 */ /* 0x000fe40000000000 */
[C---:B------:R-:W-:Y:S01]  /*1d30*/  ISETP.NE.AND P1, PT, R3.reuse, 0xd, PT ;  /* 0x0000000d0300780c */ /* 0x040fe20003f25270 */
[----:B------:R-:W-:Y:S02]  /*1d40*/  USEL UR7, URZ, 0x1, UP0 ;  /* 0x000000013f077887 */ /* 0x000fe40008000000 */
[----:B------:R-:W-:Y:S01]  /*1d50*/  USEL UR6, UR6, URZ, UP0 ;  /* 0x0000003f06067287 */ /* 0x000fe20008000000 */
[----:B------:R-:W-:-:S03]  /*1d60*/  SEL R3, R3, RZ, P1 ;  /* 0x000000ff03037207 */ /* 0x000fc60000800000 */
[----:B------:R-:W-:Y:S01]  /*1d70*/  LOP3.LUT R7, R7, UR7, RZ, 0x3c, !PT ;  /* 0x0000000707077c12 */ /* 0x000fe2000f8e3cff */
[----:B------:R-:W-:Y:S07]  /*1d80*/  @P2 BRA `(.L_x_30) ;  /* 0xfffffffc00002947 */ /* 0x000fee000383ffff */
.L_x_23:
[----:B------:R-:W2:Y:S02]  /*1d90*/  LDC R0, c[0x0][0x28c] ;  /* 0x0000a300ff007b82 */ /* 0x000ea40000000800 */
[----:B--2---:R-:W-:-:S13]  /*1da0*/  ISETP.GE.AND P1, PT, R0, 0x1, PT ;  /* 0x000000010000780c */ /* 0x004fda0003f26270 */
[----:B------:R-:W-:Y:S05]  /*1db0*/  @!P1 BRA `(.L_x_31) ;  /* 0x0000000000509947 */ /* 0x000fea0003800000 */
[----:B------:R-:W-:Y:S05]  /*1dc0*/  @!P0 BRA `(.L_x_32) ;  /* 0x0000000000048947 */ /* 0x000fea0003800000 */
[----:B------:R-:W-:Y:S01]  /*1dd0*/  BPT.TRAP 0x1 ;  /* 0x000000040000795c */ /* 0x000fe20000300000 */
.L_x_32:
[----:B------:R-:W-:Y:S01]  /*1de0*/  ISETP.NE.AND P0, PT, R22, RZ, PT ;  /* 0x000000ff1600720c */ /* 0x000fe20003f05270 */
[----:B------:R-:W-:Y:S01]  /*1df0*/  BSSY B0, `(.L_x_33) ;  /* 0x000000e000007945 */ /* 0x000fe20003800000 */
[----:B------:R-:W-:-:S11]  /*1e00*/  ISETP.GT.U32.AND P1, PT, R19, 0x1, PT ;  /* 0x000000011300780c */ /* 0x000fd60003f24070 */
[----:B------:R-:W-:Y:S05]  /*1e10*/  @!P0 BRA `(.L_x_34) ;  /* 0x00000000002c8947 */ /* 0x000fea0003800000 */
[----:B------:R-:W-:-:S04]  /*1e20*/  UISETP.LT.AND UP0, UPT, UR40, 0x1, UPT ;  /* 0x000000012800788c */ /* 0x000fc8000bf01270 */
[----:B------:R-:W-:-:S04]  /*1e30*/  USEL UR6, UR40, 0x1, UP0 ;  /* 0x0000000128067887 */ /* 0x000fc80008000000 */
[----:B------:R-:W-:-:S04]  /*1e40*/  UIADD3 UR6, UR39, UR40, -UR6 ;  /* 0x0000002827067290 */ /* 0x000fc8000fffe806 */
[----:B------:R-:W-:-:S04]  /*1e50*/  UIMAD.WIDE.U32 UR4, UR6, 0x4ec4ec4f, URZ ;  /* 0x4ec4ec4f060478a5 */ /* 0x000fc8000f8e003f */
[----:B------:R-:W-:-:S04]  /*1e60*/  USHF.R.U32.HI UR4, URZ, 0x2, UR5 ;  /* 0x000000023f047899 */ /* 0x000fc80008011605 */
[----:B------:R-:W-:-:S06]  /*1e70*/  UIMAD UR6, UR4, -0xd, UR6 ;  /* 0xfffffff3040678a4 */ /* 0x000fcc000f8e0206 */
[----:B------:R-:W-:-:S04]  /*1e80*/  IMAD.U32 R3, RZ, RZ, UR6 ;  /* 0x00000006ff037e24 */ /* 0x000fc8000f8e00ff */
[----:B------:R-:W-:-:S04]  /*1e90*/  IMAD R0, R3, 0x8, R6 ;  /* 0x0000000803007824 */ /* 0x000fc800078e0206 */
[----:B------:R-:W-:-:S05]  /*1ea0*/  VIADD R0, R0, 0x68 ;  /* 0x0000006800007836 */ /* 0x000fca0000000000 */
[----:B------:R-:W-:-:S04]  /*1eb0*/  PRMT R0, R23, 0x654, R0 ;  /* 0x0000065417007816 */ /* 0x000fc80000000000 */
[----:B------:R2:W-:Y:S03]  /*1ec0*/  SYNCS.ARRIVE.TRANS64.RED.A1T0 RZ, [R0+URZ], RZ ;  /* 0x000000ff00ff79a7 */ /* 0x0005e6000810043f */
.L_x_34:
[----:B------:R-:W-:Y:S05]  /*1ed0*/  BSYNC B0 ;  /* 0x0000000000007941 */ /* 0x000fea0003800000 */
.L_x_33:
[----:B------:R-:W-:Y:S05]  /*1ee0*/  @P1 BRA `(.L_x_31) ;  /* 0x0000000000041947 */ /* 0x000fea0003800000 */
[----:B------:R-:W-:Y:S01]  /*1ef0*/  BPT.TRAP 0x1 ;  /* 0x000000040000795c */ /* 0x000fe20000300000 */
.L_x_31:
[----:B------:R-:W3:Y:S01]  /*1f00*/  LDC R6, c[0x0][0x288] ;  /* 0x0000a200ff067b82 */ /* 0x000ee20000000800 */
[--C-:B--2---:R-:W-:Y:S01]  /*1f10*/  SHF.R.U32.HI R0, RZ, 0x2, R18.reuse ;  /* 0x00000002ff007819 */ /* 0x104fe20000011612 */
[----:B------:R-:W-:Y:S01]  /*1f20*/  IMAD.SHL.U32 R45, R45, 0x10, RZ ;  /* 0x000000102d2d7824 */ /* 0x000fe200078e00ff */
[----:B01----:R-:W-:Y:S01]  /*1f30*/  SHF.R.U32.HI R5, RZ, 0x7, R18 ;  /* 0x00000007ff057819 */ /* 0x003fe20000011612 */
[----:B------:R-:W-:Y:S01]  /*1f40*/  UIADD3 UR39, UR40, UR39, URZ ;  /* 0x0000002728277290 */ /* 0x000fe2000fffe03f */
[----:B------:R-:W-:Y:S01]  /*1f50*/  LOP3.LUT R3, R0, 0x7, RZ, 0xc0, !PT ;  /* 0x0000000700037812 */ /* 0x000fe200078ec0ff */
[----:B------:R-:W-:Y:S01]  /*1f60*/  IMAD.SHL.U32 R9, R44, 0x100, RZ ;  /* 0x000001002c097824 */ /* 0x000fe200078e00ff */
[----:B------:R-:W-:Y:S01]  /*1f70*/  LOP3.LUT R0, R5, 0x1, RZ, 0xc0, !PT ;  /* 0x0000000105007812 */ /* 0x000fe200078ec0ff */
[----:B------:R-:W-:Y:S01]  /*1f80*/  UISETP.GT.U32.AND UP0, UPT, UR39, 0xc, UPT ;  /* 0x0000000c2700788c */ /* 0x000fe2000bf04070 */
[----:B------:R-:W-:Y:S01]  /*1f90*/  LOP3.LUT R4, R18, 0x60, RZ, 0xc0, !PT ;  /* 0x0000006012047812 */ /* 0x000fe200078ec0ff */
[----:B------:R-:W-:Y:S01]  /*1fa0*/  ULDC UR7, c[0x0][0x284] ;  /* 0x0000a10000077ab9 */ /* 0x000fe20000000800 */
[----:B------:R-:W-:Y:S01]  /*1fb0*/  UISETP.GE.U32.AND UP1, UPT, UR40, 0xd, UPT ;  /* 0x0000000d2800788c */ /* 0x000fe2000bf26070 */
[----:B------:R-:W-:Y:S01]  /*1fc0*/  IMAD.SHL.U32 R10, R0, 0x40, RZ ;  /* 0x00000040000a7824 */ /* 0x000fe200078e00ff */
[----:B------:R-:W-:Y:S01]  /*1fd0*/  SHF.R.U32.HI R8, RZ, 0x1, R4 ;  /* 0x00000001ff087819 */ /* 0x000fe20000011604 */
[----:B------:R-:W-:Y:S01]  /*1fe0*/  UISETP.LT.U32.AND UP0, UPT, UR40, 0xd, UP0 ;  /* 0x0000000d2800788c */ /* 0x000fe20008701070 */
[----:B------:R-:W-:Y:S01]  /*1ff0*/  LOP3.LUT R4, R18, 0x3, RZ, 0xc0, !PT ;  /* 0x0000000312047812 */ /* 0x000fe200078ec0ff */
[----:B------:R-:W-:Y:S01]  /*2000*/  ULDC.64 UR8, c[0x0][0x5d0] ;  /* 0x0001740000087ab9 */ /* 0x000fe20000000a00 */
[--C-:B------:R-:W-:Y:S01]  /*2010*/  IADD3 R5, RZ, -R8, -R3.reuse ;  /* 0x80000008ff057210 */ /* 0x100fe20007ffe803 */
[----:B------:R-:W-:Y:S01]  /*2020*/  UIMAD.WIDE.U32 UR4, UR39, 0x4ec4ec4f, URZ ;  /* 0x4ec4ec4f270478a5 */ /* 0x000fe2000f8e003f */
[----:B------:R-:W-:Y:S01]  /*2030*/  LOP3.LUT R3, R10, 0x40, R3, 0xe2, !PT ;  /* 0x000000400a037812 */ /* 0x000fe200078ee203 */
[----:B------:R-:W-:Y:S01]  /*2040*/  USEL UR6, URZ, 0x1, !UP0 ;  /* 0x000000013f067887 */ /* 0x000fe2000c000000 */
[----:B------:R-:W-:Y:S01]  /*2050*/  SHF.R.S32.HI R21, RZ, 0x1f, R41 ;  /* 0x0000001fff157819 */ /* 0x000fe20000011429 */
[----:B------:R-:W-:Y:S01]  /*2060*/  IMAD R0, R0, -0x40, R5 ;  /* 0xffffffc000007824 */ /* 0x000fe200078e0205 */
[----:B------:R-:W-:Y:S01]  /*2070*/  USHF.R.U32.HI UR4, URZ, 0x2, UR5 ;  /* 0x000000023f047899 */ /* 0x000fe20008011605 */
[----:B---3--:R-:W-:Y:S01]  /*2080*/  IMAD R10, R4, -0x2, R6 ;  /* 0xfffffffe040a7824 */ /* 0x008fe200078e0206 */
[----:B------:R-:W-:Y:S01]  /*2090*/  ISETP.GE.AND P0, PT, R45, R6, PT ;  /* 0x000000062d00720c */ /* 0x000fe20003f06270 */
[----:B------:R-:W-:Y:S01]  /*20a0*/  IMAD.SHL.U32 R4, R18, 0x2, RZ ;  /* 0x0000000212047824 */ /* 0x000fe200078e00ff */
[----:B------:R-:W-:Y:S01]  /*20b0*/  ULOP3.LUT UR38, UR38, UR6, URZ, 0x3c, !UPT ;  /* 0x0000000626267292 */ /* 0x000fe2000f8e3c3f */
[----:B------:R-:W-:Y:S01]  /*20c0*/  IMAD R6, R21, UR8, RZ ;  /* 0x0000000815067c24 */ /* 0x000fe2000f8e02ff */
[----:B------:R-:W-:Y:S01]  /*20d0*/  ISETP.GE.OR P0, PT, R9, UR7, P0 ;  /* 0x0000000709007c0c */ /* 0x000fe20008706670 */
[----:B------:R-:W-:Y:S01]  /*20e0*/  IMAD.WIDE R14, R44, 0x100, RZ ;  /* 0x000001002c0e7825 */ /* 0x000fe200078e02ff */
[----:B------:R-:W-:Y:S01]  /*20f0*/  LOP3.LUT R4, R45, 0x6, R4, 0xf8, !PT ;  /* 0x000000062d047812 */ /* 0x000fe200078ef804 */
[----:B------:R-:W-:Y:S01]  /*2100*/  UIMAD UR39, UR4, -0xd, UR39 ;  /* 0xfffffff3042778a4 */ /* 0x000fe2000f8e0227 */
[----:B------:R-:W-:Y:S01]  /*2110*/  IADD3 R58, -R9, UR7, R0 ;  /* 0x00000007093a7c10 */ /* 0x000fe2000fffe100 */
[----:B------:R-:W-:Y:S01]  /*2120*/  IMAD R11, R41, UR9, R6 ;  /* 0x00000009290b7c24 */ /* 0x000fe2000f8e0206 */
[----:B------:R-:W-:Y:S01]  /*2130*/  SHF.R.S32.HI R5, RZ, 0x1f, R4 ;  /* 0x0000001fff057819 */ /* 0x000fe20000011404 */
[----:B------:R-:W-:Y:S01]  /*2140*/  @UP1 ULOP3.LUT UR38, UR38, 0x1, UR4, 0x78, !UPT ;  /* 0x0000000126261892 */ /* 0x000fe2000f8e7804 */
[----:B------:R-:W-:Y:S01]  /*2150*/  LOP3.LUT R65, R14, R3, R8, 0xfe, !PT ;  /* 0x000000030e417212 */ /* 0x000fe200078efe08 */
[----:B------:R-:W-:-:S02]  /*2160*/  IMAD.IADD R3, R10, 0x1, -R45 ;  /* 0x000000010a037824 */ /* 0x000fc400078e0a2d */
[----:B------:R-:W-:-:S04]  /*2170*/  IMAD.WIDE.U32 R6, R41, UR8, R4 ;  /* 0x0000000829067c25 */ /* 0x000fc8000f8e0004 */
[----:B------:R-:W-:Y:S02]  /*2180*/  IMAD.IADD R7, R7, 0x1, R11 ;  /* 0x0000000107077824 */ /* 0x000fe400078e020b */
[----:B------:R-:W-:Y:S01]  /*2190*/  IMAD.MOV.U32 R0, RZ, RZ, -0x1 ;  /* 0xffffffffff007424 */ /* 0x000fe200078e00ff */
[----:B------:R-:W-:Y:S06]  /*21a0*/  @P0 BRA `(.L_x_35) ;  /* 0x0000001400640947 */ /* 0x000fec0003800000 */
[----:B------:R-:W0:Y:S01]  /*21b0*/  LDC.64 R10, c[0x0][0x5c8] ;  /* 0x00017200ff0a7b82 */ /* 0x000e220000000a00 */
[----:B-----5:R-:W-:Y:S01]  /*21c0*/  FSETP.NEU.AND P1, PT, R42, RZ, PT ;  /* 0x000000ff2a00720b */ /* 0x020fe20003f2d000 */
[----:B------:R-:W-:Y:S01]  /*21d0*/  BSSY B0, `(.L_x_35) ;  /* 0x0000156000007945 */ /* 0x000fe20003800000 */
[----:B------:R-:W-:-:S04]  /*21e0*/  ISETP.GT.AND P2, PT, R58, RZ, PT ;  /* 0x000000ff3a00720c */ /* 0x000fc80003f44270 */
[----:B------:R-:W-:Y:S01]  /*21f0*/  ISETP.GT.AND P0, PT, R3, RZ, P2 ;  /* 0x000000ff0300720c */ /* 0x000fe20001704270 */
[-C--:B0-----:R-:W-:Y:S02]  /*2200*/  IMAD R8, R15, R10.reuse, RZ ;  /* 0x0000000a0f087224 */ /* 0x081fe400078e02ff */
[----:B------:R-:W-:-:S04]  /*2210*/  IMAD.WIDE.U32 R48, R65, R10, R6 ;  /* 0x0000000a41307225 */ /* 0x000fc800078e0006 */
[----:B------:R-:W-:-:S04]  /*2220*/  IMAD R7, R65, R11, R8 ;  /* 0x0000000b41077224 */ /* 0x000fc800078e0208 */
[----:B------:R-:W-:Y:S01]  /*2230*/  IMAD.IADD R51, R49, 0x1, R7 ;  /* 0x0000000131337824 */ /* 0x000fe200078e0207 */
[----:B------:R-:W-:Y:S06]  /*2240*/  @!P1 BRA `(.L_x_36) ;  /* 0x0000000c00dc9947 */ /* 0x000fec0003800000 */
[----:B------:R-:W0:Y:S01]  /*2250*/  LDC.64 R8, c[0x0][0x5b8] ;  /* 0x00016e00ff087b82 */ /* 0x000e220000000a00 */
[----:B------:R-:W-:-:S07]  /*2260*/  ULDC.64 UR4, c[0x0][0x5c0] ;  /* 0x0001700000047ab9 */ /* 0x000fce0000000a00 */
[----:B------:R-:W1:Y:S08]  /*2270*/  LDC.64 R12, c[0x0][0x5b0] ;  /* 0x00016c00ff0c7b82 */ /* 0x000e700000000a00 */
[----:B------:R-:W2:Y:S01]  /*2280*/  LDC.64 R6, c[0x0][0x5a8] ;  /* 0x00016a00ff067b82 */ /* 0x000ea20000000a00 */
[-C--:B0-----:R-:W-:Y:S02]  /*2290*/  IMAD R14, R21, R8.reuse, RZ ;  /* 0x00000008150e7224 */ /* 0x081fe400078e02ff */
[----:B------:R-:W-:-:S04]  /*22a0*/  IMAD.WIDE.U32 R20, R41, R8, R4 ;  /* 0x0000000829147225 */ /* 0x000fc800078e0004 */
[----:B------:R-:W-:Y:S02]  /*22b0*/  IMAD R61, R41, R9, R14 ;  /* 0x00000009293d7224 */ /* 0x000fe400078e020e */
[----:B-1----:R-:W-:Y:S02]  /*22c0*/  IMAD R14, R15, R12, RZ ;  /* 0x0000000c0f0e7224 */ /* 0x002fe400078e02ff */
[----:B------:R-:W-:Y:S02]  /*22d0*/  IMAD.IADD R15, R21, 0x1, R61 ;  /* 0x00000001150f7824 */ /* 0x000fe400078e023d */
[----:B------:R-:W-:Y:S02]  /*22e0*/  IMAD R63, R65, R13, R14 ;  /* 0x0000000d413f7224 */ /* 0x000fe400078e020e */
[----:B------:R-:W-:-:S04]  /*22f0*/  IMAD.MOV.U32 R14, RZ, RZ, R20 ;  /* 0x000000ffff0e7224 */ /* 0x000fc800078e0014 */
[----:B------:R-:W-:-:S04]  /*2300*/  IMAD.WIDE.U32 R44, R65, R12, R14 ;  /* 0x0000000c412c7225 */ /* 0x000fc800078e000e */
[----:B------:R-:W-:Y:S01]  /*2310*/  IMAD.IADD R9, R45, 0x1, R63 ;  /* 0x000000012d097824 */ /* 0x000fe200078e023f */
[----:B--2---:R-:W-:-:S04]  /*2320*/  LEA R46, P1, R44, R6, 0x1 ;  /* 0x000000062c2e7211 */ /* 0x004fc800078208ff */
[----:B------:R-:W-:-:S05]  /*2330*/  LEA.HI.X R47, R44, R7, R9, 0x1, P1 ;  /* 0x000000072c2f7211 */ /* 0x000fca00008f0c09 */
[----:B------:R-:W2:Y:S01]  /*2340*/  @P0 LDG.E.LTC128B.U16 R9, desc[UR36][R46.64] ;  /* 0x000000242e090981 */ /* 0x000ea2000c1e1520 */
[C---:B------:R-:W-:Y:S01]  /*2350*/  LEA R50, P1, R48.reuse, UR4, 0x1 ;  /* 0x0000000430327c11 */ /* 0x040fe2000f8208ff */
[----:B------:R-:W-:Y:S01]  /*2360*/  IMAD.WIDE.U32 R44, R65, R12, R4 ;  /* 0x0000000c412c7225 */ /* 0x000fe200078e0004 */
[----:B------:R-:W-:Y:S02]  /*2370*/  BSSY B1, `(.L_x_37) ;  /* 0x0000012000017945 */ /* 0x000fe40003800000 */
[----:B------:R-:W-:Y:S01]  /*2380*/  LEA.HI.X R51, R48, UR5, R51, 0x1, P1 ;  /* 0x0000000530337c11 */ /* 0x000fe200088f0c33 */
[----:B------:R-:W-:Y:S01]  /*2390*/  IMAD.IADD R45, R63, 0x1, R45 ;  /* 0x000000013f2d7824 */ /* 0x000fe200078e022d */
[----:B------:R-:W-:Y:S01]  /*23a0*/  ISETP.GT.AND P1, PT, R3, 0x1, P2 ;  /* 0x000000010300780c */ /* 0x000fe20001724270 */
[----:B------:R-:W-:-:S03]  /*23b0*/  IMAD.WIDE.U32 R44, R41, R8, R44 ;  /* 0x00000008292c7225 */ /* 0x000fc600078e002c */
[----:B------:R-:W-:Y:S01]  /*23c0*/  LEA R48, P3, R44, R6, 0x1 ;  /* 0x000000062c307211 */ /* 0x000fe200078608ff */
[----:B--2---:R-:W-:-:S04]  /*23d0*/  IMAD.U32 R49, R9, 0x10000, RZ ;  /* 0x0001000009317824 */ /* 0x004fc800078e00ff */
[----:B------:R-:W-:-:S04]  /*23e0*/  FMUL R49, R49, R42 ;  /* 0x0000002a31317220 */ /* 0x000fc80000400000 */
[----:B------:R-:W-:Y:S01]  /*23f0*/  FFMA R49, R32, R40, R49 ;  /* 0x0000002820317223 */ /* 0x000fe20000000031 */
[----:B------:R-:W-:-:S04]  /*2400*/  IMAD.IADD R32, R61, 0x1, R45 ;  /* 0x000000013d207824 */ /* 0x000fc800078e022d */
[----:B------:R-:W-:-:S04]  /*2410*/  F2FP.BF16.F32.PACK_AB R49, RZ, R49 ;  /* 0x00000031ff31723e */ /* 0x000fc800000010ff */
[----:B------:R-:W-:Y:S02]  /*2420*/  PRMT R45, R49, 0x7610, R45 ;  /* 0x00007610312d7816 */ /* 0x000fe4000000002d */
[----:B------:R-:W-:Y:S01]  /*2430*/  LEA.HI.X R49, R44, R7, R32, 0x1, P3 ;  /* 0x000000072c317211 */ /* 0x000fe200018f0c20 */
[C---:B------:R-:W-:Y:S02]  /*2440*/  IMAD.SHL.U32 R44, R12.reuse, 0x8, RZ ;  /* 0x000000080c2c7824 */ /* 0x040fe400078e00ff */
[----:B------:R0:W-:Y:S02]  /*2450*/  @P0 STG.E.U16 desc[UR36][R50.64], R45 ;  /* 0x0000002d32000986 */ /* 0x0001e4000c101524 */
[----:B0-----:R-:W-:Y:S01]  /*2460*/  SHF.L.U64.HI R45, R12, 0x3, R13 ;  /* 0x000000030c2d7819 */ /* 0x001fe2000001020d */
[----:B------:R-:W-:Y:S06]  /*2470*/  @!P1 BRA `(.L_x_38) ;  /* 0x0000000000049947 */ /* 0x000fec0003800000 */
[----:B------:R0:W5:Y:S02]  /*2480*/  LDG.E.LTC128B.U16 R9, desc[UR36][R48.64+0x2] ;  /* 0x0000022430097981 */ /* 0x000164000c1e1520 */
.L_x_38:
[----:B------:R-:W-:Y:S05]  /*2490*/  BSYNC B1 ;  /* 0x0000000000017941 */ /* 0x000fea0003800000 */
.L_x_37:
[----:B-----5:R-:W-:Y:S01]  /*24a0*/  IMAD.U32 R47, R9, 0x10000, RZ ;  /* 0x00010000092f7824 */ /* 0x020fe200078e00ff */
[----:B------:R-:W-:Y:S01]  /*24b0*/  ISETP.GT.AND P0, PT, R58, 0x8, PT ;  /* 0x000000083a00780c */ /* 0x000fe20003f04270 */
[----:B------:R-:W-:Y:S01]  /*24c0*/  IMAD.WIDE.U32 R52, R65, R12, R44 ;  /* 0x0000000c41347225 */ /* 0x000fe200078e002c */
[----:B------:R-:W-:-:S03]  /*24d0*/  PRMT R56, R9, 0x7610, R56 ;  /* 0x0000761009387816 */ /* 0x000fc60000000038 */
[----:B------:R-:W-:Y:S01]  /*24e0*/  FMUL R32, R47, R42 ;  /* 0x0000002a2f207220 */ /* 0x000fe20000400000 */
[----:B------:R-:W-:Y:S01]  /*24f0*/  ISETP.GT.AND P3, PT, R3, RZ, P0 ;  /* 0x000000ff0300720c */ /* 0x000fe20000764270 */
[----:B------:R-:W-:Y:S01]  /*2500*/  IMAD.IADD R67, R63, 0x1, R53 ;  /* 0x000000013f437824 */ /* 0x000fe200078e0235 */
[----:B------:R-:W-:Y:S01]  /*2510*/  IADD3 R46, P4, R20, R52, RZ ;  /* 0x00000034142e7210 */ /* 0x000fe20007f9e0ff */
[----:B------:R-:W-:-:S04]  /*2520*/  FFMA R33, R33, R40, R32 ;  /* 0x0000002821217223 */ /* 0x000fc80000000020 */
[----:B------:R-:W-:Y:S01]  /*2530*/  IMAD.X R47, R67, 0x1, R15, P4 ;  /* 0x00000001432f7824 */ /* 0x000fe200020e060f */
[C---:B------:R-:W-:Y:S02]  /*2540*/  LEA R32, P4, R46.reuse, R6, 0x1 ;  /* 0x000000062e207211 */ /* 0x040fe400078808ff */
[----:B------:R-:W-:Y:S02]  /*2550*/  F2FP.BF16.F32.PACK_AB R54, RZ, R33 ;  /* 0x00000021ff36723e */ /* 0x000fe400000010ff */
[--C-:B------:R-:W-:Y:S02]  /*2560*/  LEA.HI.X R33, R46, R7, R47.reuse, 0x1, P4 ;  /* 0x000000072e217211 */ /* 0x100fe400020f0c2f */
[----:B------:R-:W-:-:S05]  /*2570*/  PRMT R47, R54, 0x7610, R47 ;  /* 0x00007610362f7816 */ /* 0x000fca000000002f */
[----:B------:R1:W-:Y:S04]  /*2580*/  @P1 STG.E.U16 desc[UR36][R50.64+0x2], R47 ;  /* 0x0000022f32001986 */ /* 0x0003e8000c101524 */
[----:B------:R2:W3:Y:S01]  /*2590*/  @P3 LDG.E.LTC128B.U16 R56, desc[UR36][R32.64] ;  /* 0x0000002420383981 */ /* 0x0004e2000c1e1520 */
[C---:B------:R-:W-:Y:S01]  /*25a0*/  IMAD.SHL.U32 R57, R10.reuse, 0x10, RZ ;  /* 0x000000100a397824 */ /* 0x040fe200078e00ff */
[----:B------:R-:W-:Y:S01]  /*25b0*/  SHF.L.U64.HI R59, R10, 0x4, R11 ;  /* 0x000000040a3b7819 */ /* 0x000fe2000001020b */
[----:B------:R-:W-:Y:S01]  /*25c0*/  BSSY B1, `(.L_x_39) ;  /* 0x0000011000017945 */ /* 0x000fe20003800000 */
[----:B------:R-:W-:Y:S02]  /*25d0*/  IADD3 R46, P1, R4, R52, RZ ;  /* 0x00000034042e7210 */ /* 0x000fe40007f3e0ff */
[----:B------:R-:W-:-:S03]  /*25e0*/  IADD3 R54, P4, R57, R50, RZ ;  /* 0x0000003239367210 */ /* 0x000fc60007f9e0ff */
[----:B-1----:R-:W-:Y:S01]  /*25f0*/  IMAD.X R47, R5, 0x1, R67, P1 ;  /* 0x00000001052f7824 */ /* 0x002fe200008e0643 */
[----:B------:R-:W-:Y:S01]  /*2600*/  ISETP.GT.AND P1, PT, R3, 0x1, P0 ;  /* 0x000000010300780c */ /* 0x000fe20000724270 */
[----:B------:R-:W-:Y:S02]  /*2610*/  IMAD.X R55, R59, 0x1, R51, P4 ;  /* 0x000000013b377824 */ /* 0x000fe400020e0633 */
[----:B------:R-:W-:-:S03]  /*2620*/  IMAD.WIDE.U32 R46, R41, R8, R46 ;  /* 0x00000008292e7225 */ /* 0x000fc600078e002e */
[----:B--2---:R-:W-:Y:S01]  /*2630*/  LEA R32, P5, R46, R6, 0x1 ;  /* 0x000000062e207211 */ /* 0x004fe200078a08ff */
[----:B---3--:R-:W-:-:S04]  /*2640*/  IMAD.U32 R9, R56, 0x10000, RZ ;  /* 0x0001000038097824 */ /* 0x008fc800078e00ff */
[----:B------:R-:W-:-:S04]  /*2650*/  FMUL R9, R9, R42 ;  /* 0x0000002a09097220 */ /* 0x000fc80000400000 */
[----:B------:R-:W-:Y:S01]  /*2660*/  FFMA R9, R34, R40, R9 ;  /* 0x0000002822097223 */ /* 0x000fe20000000009 */
[----:B------:R-:W-:-:S04]  /*2670*/  IMAD.IADD R34, R61, 0x1, R47 ;  /* 0x000000013d227824 */ /* 0x000fc800078e022f */
[----:B------:R-:W-:Y:S02]  /*2680*/  F2FP.BF16.F32.PACK_AB R9, RZ, R9 ;  /* 0x00000009ff09723e */ /* 0x000fe400000010ff */
[----:B------:R-:W-:-:S03]  /*2690*/  LEA.HI.X R33, R46, R7, R34, 0x1, P5 ;  /* 0x000000072e217211 */ /* 0x000fc600028f0c22 */
[----:B------:R1:W-:Y:S01]  /*26a0*/  @P3 STG.E.U16 desc[UR36][R54.64], R9 ;  /* 0x0000000936003986 */ /* 0x0003e2000c101524 */
[----:B------:R-:W-:Y:S05]  /*26b0*/  @!P1 BRA `(.L_x_40) ;  /* 0x0000000000049947 */ /* 0x000fea0003800000 */
[----:B------:R2:W5:Y:S02]  /*26c0*/  LDG.E.LTC128B.U16 R56, desc[UR36][R32.64+0x2] ;  /* 0x0000022420387981 */ /* 0x000564000c1e1520 */
.L_x_40:
[----:B------:R-:W-:Y:S05]  /*26d0*/  BSYNC B1 ;  /* 0x0000000000017941 */ /* 0x000fea0003800000 */
.L_x_39:
[----:B-1---5:R-:W-:Y:S01]  /*26e0*/  IMAD.U32 R9, R56, 0x10000, RZ ;  /* 0x0001000038097824 */ /* 0x022fe200078e00ff */
[----:B------:R-:W-:Y:S01]  /*26f0*/  ISETP.GT.AND P3, PT, R3, 0x8, P2 ;  /* 0x000000080300780c */ /* 0x000fe20001764270 */
[----:B------:R-:W-:Y:S02]  /*2700*/  BSSY B1, `(.L_x_41) ;  /* 0x0000007000017945 */ /* 0x000fe40003800000 */
[----:B------:R-:W-:-:S04]  /*2710*/  FMUL R34, R9, R42 ;  /* 0x0000002a09227220 */ /* 0x000fc80000400000 */
[----:B------:R-:W-:-:S05]  /*2720*/  FFMA R34, R35, R40, R34 ;  /* 0x0000002823227223 */ /* 0x000fca0000000022 */
[----:B------:R-:W-:-:S05]  /*2730*/  F2FP.BF16.F32.PACK_AB R34, RZ, R34 ;  /* 0x00000022ff22723e */ /* 0x000fca00000010ff */
[----:B------:R1:W-:Y:S01]  /*2740*/  @P1 STG.E.U16 desc[UR36][R54.64+0x2], R34 ;  /* 0x0000022236001986 */ /* 0x0003e2000c101524 */
[----:B------:R-:W-:Y:S05]  /*2750*/  @!P3 BRA `(.L_x_42) ;  /* 0x000000000004b947 */ /* 0x000fea0003800000 */
[----:B------:R3:W5:Y:S02]  /*2760*/  LDG.E.LTC128B.U16 R56, desc[UR36][R48.64+0x10] ;  /* 0x0000102430387981 */ /* 0x000764000c1e1520 */
.L_x_42:
[----:B------:R-:W-:Y:S05]  /*2770*/  BSYNC B1 ;  /* 0x0000000000017941 */ /* 0x000fea0003800000 */
.L_x_41:
[----:B-----5:R-:W-:Y:S01]  /*2780*/  IMAD.U32 R9, R56, 0x10000, RZ ;  /* 0x0001000038097824 */ /* 0x020fe200078e00ff */
        /* <DEDUP_REMOVED lines=8> */
.L_x_44:
[----:B------:R-:W-:Y:S05]  /*2810*/  BSYNC B1 ;  /* 0x0000000000017941 */ /* 0x000fea0003800000 */
.L_x_43:
[----:B----45:R-:W-:Y:S01]  /*2820*/  IMAD.U32 R9, R56, 0x10000, RZ ;  /* 0x0001000038097824 */ /* 0x030fe200078e00ff */
[----:B------:R-:W-:Y:S01]  /*2830*/  ISETP.GT.AND P3, PT, R3, 0x8, P0 ;  /* 0x000000080300780c */ /* 0x000fe20000764270 */
[----:B------:R-:W-:Y:S02]  /*2840*/  BSSY B1, `(.L_x_45) ;  /* 0x0000007000017945 */ /* 0x000fe40003800000 */
[----:B-1----:R-:W-:-:S04]  /*2850*/  FMUL R34, R9, R42 ;  /* 0x0000002a09227220 */ /* 0x002fc80000400000 */
[----:B------:R-:W-:-:S05]  /*2860*/  FFMA R34, R37, R40, R34 ;  /* 0x0000002825227223 */ /* 0x000fca0000000022 */
[----:B------:R-:W-:-:S05]  /*2870*/  F2FP.BF16.F32.PACK_AB R34, RZ, R34 ;  /* 0x00000022ff22723e */ /* 0x000fca00000010ff */
[----:B------:R1:W-:Y:S01]  /*2880*/  @P2 STG.E.U16 desc[UR36][R50.64+0x12], R34 ;  /* 0x0000122232002986 */ /* 0x0003e2000c101524 */
[----:B------:R-:W-:Y:S05]  /*2890*/  @!P3 BRA `(.L_x_46) ;  /* 0x000000000004b947 */ /* 0x000fea0003800000 */
[----:B------:R4:W5:Y:S02]  /*28a0*/  LDG.E.LTC128B.U16 R56, desc[UR36][R32.64+0x10] ;  /* 0x0000102420387981 */ /* 0x000964000c1e1520 */
.L_x_46:
[----:B------:R-:W-:Y:S05]  /*28b0*/  BSYNC B1 ;  /* 0x0000000000017941 */ /* 0x000fea0003800000 */
.L_x_45:
        /* <DEDUP_REMOVED lines=9> */
.L_x_48:
[----:B------:R-:W-:Y:S05]  /*2950*/  BSYNC B1 ;  /* 0x0000000000017941 */ /* 0x000fea0003800000 */
.L_x_47:
[----:B0-2-4-:R-:W-:Y:S01]  /*2960*/  IMAD.MOV.U32 R32, RZ, RZ, R52 ;  /* 0x000000ffff207224 */ /* 0x015fe200078e0034 */
[----:B------:R-:W-:Y:S01]  /*2970*/  ISETP.GT.AND P0, PT, R58, 0x80, PT ;  /* 0x000000803a00780c */ /* 0x000fe20003f04270 */
[----:B------:R-:W-:Y:S02]  /*2980*/  IMAD.MOV.U32 R33, RZ, RZ, R67 ;  /* 0x000000ffff217224 */ /* 0x000fe400078e0043 */
[----:B-----5:R-:W-:Y:S01]  /*2990*/  IMAD.U32 R9, R56, 0x10000, RZ ;  /* 0x0001000038097824 */ /* 0x020fe200078e00ff */
[----:B------:R-:W-:Y:S01]  /*29a0*/  ISETP.GT.AND P2, PT, R3, RZ, P0 ;  /* 0x000000ff0300720c */ /* 0x000fe20000744270 */
[----:B------:R-:W-:-:S04]  /*29b0*/  IMAD.WIDE.U32 R46, R12, 0x78, R32 ;  /* 0x000000780c2e7825 */ /* 0x000fc800078e0020 */
[----:B------:R-:W-:Y:S01]  /*29c0*/  FMUL R32, R9, R42 ;  /* 0x0000002a09207220 */ /* 0x000fe20000400000 */
[----:B------:R-:W-:Y:S01]  /*29d0*/  IMAD R13, R13, 0x78, RZ ;  /* 0x000000780d0d7824 */ /* 0x000fe200078e02ff */
[----:B------:R-:W-:Y:S02]  /*29e0*/  IADD3 R9, P3, R20, R46, RZ ;  /* 0x0000002e14097210 */ /* 0x000fe40007f7e0ff */
[----:B------:R-:W-:Y:S01]  /*29f0*/  FFMA R39, R39, R40, R32 ;  /* 0x0000002827277223 */ /* 0x000fe20000000020 */
[----:B-1----:R-:W-:-:S04]  /*2a00*/  IMAD.IADD R51, R47, 0x1, R13 ;  /* 0x000000012f337824 */ /* 0x002fc800078e020d */
[----:B------:R-:W-:Y:S01]  /*2a10*/  F2FP.BF16.F32.PACK_AB R39, RZ, R39 ;  /* 0x00000027ff27723e */ /* 0x000fe200000010ff */
[----:B------:R-:W-:Y:S01]  /*2a20*/  IMAD.X R34, R51, 0x1, R15, P3 ;  /* 0x0000000133227824 */ /* 0x000fe200018e060f */
[----:B------:R-:W-:-:S03]  /*2a30*/  LEA R32, P3, R9, R6, 0x1 ;  /* 0x0000000609207211 */ /* 0x000fc600078608ff */
[----:B------:R0:W-:Y:S01]  /*2a40*/  @P1 STG.E.U16 desc[UR36][R54.64+0x12], R39 ;  /* 0x0000122736001986 */ /* 0x0001e2000c101524 */
[----:B------:R-:W-:-:S05]  /*2a50*/  LEA.HI.X R33, R9, R7, R34, 0x1, P3 ;  /* 0x0000000709217211 */ /* 0x000fca00018f0c22 */
[----:B------:R1:W2:Y:S01]  /*2a60*/  @P2 LDG.E.LTC128B.U16 R56, desc[UR36][R32.64] ;  /* 0x0000002420382981 */ /* 0x0002a2000c1e1520 */
[----:B------:R-:W-:Y:S01]  /*2a70*/  IMAD.WIDE.U32 R34, R12, 0x78, R44 ;  /* 0x000000780c227825 */ /* 0x000fe200078e002c */
[----:B------:R-:W-:Y:S01]  /*2a80*/  ISETP.GT.AND P3, PT, R3, 0x1, P0 ;  /* 0x000000010300780c */ /* 0x000fe20000764270 */
[----:B------:R-:W-:Y:S02]  /*2a90*/  BSSY B1, `(.L_x_49) ;  /* 0x0000016000017945 */ /* 0x000fe40003800000 */
[----:B---3--:R-:W-:Y:S02]  /*2aa0*/  IMAD R49, R11, 0xf0, RZ ;  /* 0x000000f00b317824 */ /* 0x008fe400078e02ff */
[----:B0-----:R-:W-:Y:S01]  /*2ab0*/  IMAD.WIDE.U32 R54, R10, 0xf0, R54 ;  /* 0x000000f00a367825 */ /* 0x001fe200078e0036 */
[----:B-1----:R-:W-:-:S03]  /*2ac0*/  IADD3 R32, P4, R44, R34, RZ ;  /* 0x000000222c207210 */ /* 0x002fc60007f9e0ff */
[----:B------:R-:W-:Y:S02]  /*2ad0*/  IMAD.IADD R35, R13, 0x1, R35 ;  /* 0x000000010d237824 */ /* 0x000fe400078e0223 */
[----:B------:R-:W-:Y:S02]  /*2ae0*/  IMAD.IADD R11, R55, 0x1, R49 ;  /* 0x00000001370b7824 */ /* 0x000fe400078e0231 */
[----:B------:R-:W-:-:S03]  /*2af0*/  IMAD.WIDE.U32 R36, R65, R12, R34 ;  /* 0x0000000c41247225 */ /* 0x000fc600078e0022 */
[----:B------:R-:W-:-:S04]  /*2b00*/  IADD3 R36, P1, R4, R36, RZ ;  /* 0x0000002404247210 */ /* 0x000fc80007f3e0ff */
[----:B------:R-:W-:-:S03]  /*2b10*/  IADD3.X R37, R5, R63, R37, P1, !PT ;  /* 0x0000003f05257210 */ /* 0x000fc60000ffe425 */
[----:B------:R-:W-:-:S03]  /*2b20*/  IMAD.WIDE.U32 R36, R41, R8, R36 ;  /* 0x0000000829247225 */ /* 0x000fc600078e0024 */
[----:B------:R-:W-:Y:S01]  /*2b30*/  LEA R38, P1, R36, R6, 0x1 ;  /* 0x0000000624267211 */ /* 0x000fe200078208ff */
[----:B--2---:R-:W-:-:S04]  /*2b40*/  IMAD.U32 R9, R56, 0x10000, RZ ;  /* 0x0001000038097824 */ /* 0x004fc800078e00ff */
[----:B------:R-:W-:-:S04]  /*2b50*/  FMUL R9, R9, R42 ;  /* 0x0000002a09097220 */ /* 0x000fc80000400000 */
[----:B------:R-:W-:-:S05]  /*2b60*/  FFMA R9, R24, R40, R9 ;  /* 0x0000002818097223 */ /* 0x000fca0000000009 */
[----:B------:R-:W-:Y:S01]  /*2b70*/  F2FP.BF16.F32.PACK_AB R10, RZ, R9 ;  /* 0x00000009ff0a723e */ /* 0x000fe200000010ff */
[----:B------:R-:W-:-:S03]  /*2b80*/  IMAD.IADD R9, R61, 0x1, R37 ;  /* 0x000000013d097824 */ /* 0x000fc600078e0225 */
[----:B------:R-:W-:Y:S01]  /*2b90*/  PRMT R13, R10, 0x7610, R13 ;  /* 0x000076100a0d7816 */ /* 0x000fe2000000000d */
[----:B------:R-:W-:Y:S01]  /*2ba0*/  @P2 IMAD.MOV.U32 R10, RZ, RZ, R54 ;  /* 0x000000ffff0a2224 */ /* 0x000fe200078e0036 */
[----:B------:R-:W-:-:S04]  /*2bb0*/  LEA.HI.X R39, R36, R7, R9, 0x1, P1 ;  /* 0x0000000724277211 */ /* 0x000fc800008f0c09 */
[----:B------:R0:W-:Y:S01]  /*2bc0*/  @P2 STG.E.U16 desc[UR36][R10.64], R13 ;  /* 0x0000000d0a002986 */ /* 0x0001e2000c101524 */
[----:B------:R-:W-:Y:S05]  /*2bd0*/  @!P3 BRA `(.L_x_50) ;  /* 0x000000000004b947 */ /* 0x000fea0003800000 */
[----:B------:R1:W5:Y:S02]  /*2be0*/  LDG.E.LTC128B.U16 R56, desc[UR36][R38.64+0x2] ;  /* 0x0000022426387981 */ /* 0x000364000c1e1520 */
.L_x_50:
[----:B------:R-:W-:Y:S05]  /*2bf0*/  BSYNC B1 ;  /* 0x0000000000017941 */ /* 0x000fea0003800000 */
.L_x_49:
[----:B-----5:R-:W-:Y:S01]  /*2c00*/  IMAD.U32 R9, R56, 0x10000, RZ ;  /* 0x0001000038097824 */ /* 0x020fe200078e00ff */
[----:B------:R-:W-:Y:S01]  /*2c10*/  ISETP.GT.AND P1, PT, R58, 0x88, PT ;  /* 0x000000883a00780c */ /* 0x000fe20003f24270 */
[----:B------:R-:W-:Y:S01]  /*2c20*/  @P3 IMAD.MOV.U32 R24, RZ, RZ, R54 ;  /* 0x000000ffff183224 */ /* 0x000fe200078e0036 */
[----:B------:R-:W-:Y:S01]  /*2c30*/  BSSY B1, `(.L_x_51) ;  /* 0x0000010000017945 */ /* 0x000fe20003800000 */
[----:B------:R-:W-:Y:S01]  /*2c40*/  FMUL R14, R9, R42 ;  /* 0x0000002a090e7220 */ /* 0x000fe20000400000 */
[----:B------:R-:W-:Y:S01]  /*2c50*/  IMAD.X R33, R35, 0x1, R45, P4 ;  /* 0x0000000123217824 */ /* 0x000fe200020e062d */
[----:B------:R-:W-:Y:S02]  /*2c60*/  IADD3 R46, P2, P4, R20, R46, R44 ;  /* 0x0000002e142e7210 */ /* 0x000fe40007c5e02c */
[----:B------:R-:W-:Y:S01]  /*2c70*/  FFMA R14, R25, R40, R14 ;  /* 0x00000028190e7223 */ /* 0x000fe2000000000e */
[----:B------:R-:W-:Y:S01]  /*2c80*/  @P3 IMAD.MOV.U32 R25, RZ, RZ, R11 ;  /* 0x000000ffff193224 */ /* 0x000fe200078e000b */
[----:B------:R-:W-:Y:S01]  /*2c90*/  IADD3.X R15, R15, R51, R45, P2, P4 ;  /* 0x000000330f0f7210 */ /* 0x000fe200017e842d */
[----:B------:R-:W-:Y:S01]  /*2ca0*/  IMAD.WIDE.U32 R20, R65, R12, R32 ;  /* 0x0000000c41147225 */ /* 0x000fe200078e0020 */
[----:B------:R-:W-:-:S02]  /*2cb0*/  ISETP.GT.AND P2, PT, R3, RZ, P1 ;  /* 0x000000ff0300720c */ /* 0x000fc40000f44270 */
[----:B------:R-:W-:Y:S02]  /*2cc0*/  F2FP.BF16.F32.PACK_AB R9, RZ, R14 ;  /* 0x0000000eff09723e */ /* 0x000fe400000010ff */
[----:B------:R-:W-:Y:S02]  /*2cd0*/  LEA R12, P4, R46, R6, 0x1 ;  /* 0x000000062e0c7211 */ /* 0x000fe400078808ff */
[----:B------:R-:W-:Y:S01]  /*2ce0*/  IADD3 R14, P5, R4, R20, RZ ;  /* 0x00000014040e7210 */ /* 0x000fe20007fbe0ff */
[----:B------:R2:W-:Y:S01]  /*2cf0*/  @P3 STG.E.U16 desc[UR36][R24.64+0x2], R9 ;  /* 0x0000020918003986 */ /* 0x0005e2000c101524 */
[----:B0-----:R-:W-:-:S05]  /*2d00*/  LEA.HI.X R13, R46, R7, R15, 0x1, P4 ;  /* 0x000000072e0d7211 */ /* 0x001fca00020f0c0f */
[----:B------:R-:W-:Y:S06]  /*2d10*/  @!P2 BRA `(.L_x_52) ;  /* 0x000000000004a947 */ /* 0x000fec0003800000 */
[----:B------:R0:W5:Y:S02]  /*2d20*/  LDG.E.LTC128B.U16 R56, desc[UR36][R12.64] ;  /* 0x000000240c387981 */ /* 0x000164000c1e1520 */
.L_x_52:
[----:B------:R-:W-:Y:S05]  /*2d30*/  BSYNC B1 ;  /* 0x0000000000017941 */ /* 0x000fea0003800000 */
.L_x_51:
[----:B--2--5:R-:W-:Y:S01]  /*2d40*/  IMAD.U32 R9, R56, 0x10000, RZ ;  /* 0x0001000038097824 */ /* 0x024fe200078e00ff */
[----:B------:R-:W-:Y:S01]  /*2d50*/  IADD3.X R15, R5, R63, R21, P5, !PT ;  /* 0x0000003f050f7210 */ /* 0x000fe20002ffe415 */
[----:B------:R-:W-:Y:S01]  /*2d60*/  BSSY B1, `(.L_x_53) ;  /* 0x000000e000017945 */ /* 0x000fe20003800000 */
[----:B------:R-:W-:Y:S01]  /*2d70*/  IADD3 R4, P4, R57, R54, RZ ;  /* 0x0000003639047210 */ /* 0x000fe20007f9e0ff */
[----:B------:R-:W-:Y:S01]  /*2d80*/  FMUL R5, R9, R42 ;  /* 0x0000002a09057220 */ /* 0x000fe20000400000 */
[----:B------:R-:W-:Y:S01]  /*2d90*/  ISETP.GT.AND P3, PT, R3, 0x1, P1 ;  /* 0x000000010300780c */ /* 0x000fe20000f64270 */
[----:B------:R-:W-:-:S04]  /*2da0*/  IMAD.WIDE.U32 R8, R41, R8, R14 ;  /* 0x0000000829087225 */ /* 0x000fc800078e000e */
[----:B------:R-:W-:Y:S01]  /*2db0*/  FFMA R5, R26, R40, R5 ;  /* 0x000000281a057223 */ /* 0x000fe20000000005 */
[----:B------:R-:W-:Y:S01]  /*2dc0*/  IMAD.IADD R9, R61, 0x1, R9 ;  /* 0x000000013d097824 */ /* 0x000fe200078e0209 */
[----:B------:R-:W-:-:S03]  /*2dd0*/  LEA R6, P5, R8, R6, 0x1 ;  /* 0x0000000608067211 */ /* 0x000fc600078a08ff */
[----:B------:R-:W-:Y:S01]  /*2de0*/  F2FP.BF16.F32.PACK_AB R10, RZ, R5 ;  /* 0x00000005ff0a723e */ /* 0x000fe200000010ff */
[----:B------:R-:W-:Y:S01]  /*2df0*/  IMAD.X R5, R11, 0x1, R59, P4 ;  /* 0x000000010b057824 */ /* 0x000fe200020e063b */
[----:B------:R-:W-:-:S04]  /*2e00*/  LEA.HI.X R7, R8, R7, R9, 0x1, P5 ;  /* 0x0000000708077211 */ /* 0x000fc800028f0c09 */
[----:B------:R2:W-:Y:S01]  /*2e10*/  @P2 STG.E.U16 desc[UR36][R4.64], R10 ;  /* 0x0000000a04002986 */ /* 0x0005e2000c101524 */
[----:B------:R-:W-:Y:S05]  /*2e20*/  @!P3 BRA `(.L_x_54) ;  /* 0x000000000004b947 */ /* 0x000fea0003800000 */
[----:B------:R3:W5:Y:S02]  /*2e30*/  LDG.E.LTC128B.U16 R56, desc[UR36][R6.64+0x2] ;  /* 0x0000022406387981 */ /* 0x000764000c1e1520 */
.L_x_54:
[----:B------:R-:W-:Y:S05]  /*2e40*/  BSYNC B1 ;  /* 0x0000000000017941 */ /* 0x000fea0003800000 */
.L_x_53:
        /* <DEDUP_REMOVED lines=9> */
.L_x_56:
[----:B------:R-:W-:Y:S05]  /*2ee0*/  BSYNC B1 ;  /* 0x0000000000017941 */ /* 0x000fea0003800000 */
.L_x_55:
[----:B--2-45:R-:W-:Y:S01]  /*2ef0*/  IMAD.U32 R5, R56, 0x10000, RZ ;  /* 0x0001000038057824 */ /* 0x034fe200078e00ff */
[----:B------:R-:W-:Y:S01]  /*2f00*/  ISETP.GT.AND P0, PT, R3, 0x9, P0 ;  /* 0x000000090300780c */ /* 0x000fe20000704270 */
[----:B------:R-:W-:Y:S02]  /*2f10*/  BSSY B1, `(.L_x_57) ;  /* 0x000000a000017945 */ /* 0x000fe40003800000 */
[----:B------:R-:W-:-:S04]  /*2f20*/  FMUL R5, R5, R42 ;  /* 0x0000002a05057220 */ /* 0x000fc80000400000 */
[----:B------:R-:W-:-:S05]  /*2f30*/  FFMA R5, R28, R40, R5 ;  /* 0x000000281c057223 */ /* 0x000fca0000000005 */
[----:B------:R-:W-:Y:S01]  /*2f40*/  F2FP.BF16.F32.PACK_AB R4, RZ, R5 ;  /* 0x00000005ff04723e */ /* 0x000fe200000010ff */
[----:B------:R-:W-:-:S03]  /*2f50*/  IMAD.IADD R5, R49, 0x1, R55 ;  /* 0x0000000131057824 */ /* 0x000fc600078e0237 */
[----:B------:R-:W-:Y:S01]  /*2f60*/  PRMT R8, R4, 0x7610, R8 ;  /* 0x0000761004087816 */ /* 0x000fe20000000008 */
[----:B------:R-:W-:-:S05]  /*2f70*/  @P2 IMAD.MOV.U32 R4, RZ, RZ, R54 ;  /* 0x000000ffff042224 */ /* 0x000fca00078e0036 */
[----:B------:R2:W-:Y:S01]  /*2f80*/  @P2 STG.E.U16 desc[UR36][R4.64+0x10], R8 ;  /* 0x0000100804002986 */ /* 0x0005e2000c101524 */
[----:B------:R-:W-:Y:S05]  /*2f90*/  @!P0 BRA `(.L_x_58) ;  /* 0x0000000000048947 */ /* 0x000fea0003800000 */
[----:B------:R4:W5:Y:S02]  /*2fa0*/  LDG.E.LTC128B.U16 R56, desc[UR36][R38.64+0x12] ;  /* 0x0000122426387981 */ /* 0x000964000c1e1520 */
.L_x_58:
[----:B------:R-:W-:Y:S05]  /*2fb0*/  BSYNC B1 ;  /* 0x0000000000017941 */ /* 0x000fea0003800000 */
.L_x_57:
[----:B-----5:R-:W-:Y:S01]  /*2fc0*/  IMAD.U32 R9, R56, 0x10000, RZ ;  /* 0x0001000038097824 */ /* 0x020fe200078e00ff */
[----:B------:R-:W-:Y:S01]  /*2fd0*/  ISETP.GT.AND P2, PT, R3, 0x8, P1 ;  /* 0x000000080300780c */ /* 0x000fe20000f44270 */
[----:B------:R-:W-:Y:S02]  /*2fe0*/  BSSY B1, `(.L_x_59) ;  /* 0x000000a000017945 */ /* 0x000fe40003800000 */
[----:B--2---:R-:W-:Y:S01]  /*2ff0*/  FMUL R8, R9, R42 ;  /* 0x0000002a09087220 */ /* 0x004fe20000400000 */
[----:B------:R-:W-:-:S03]  /*3000*/  @P0 IMAD.MOV.U32 R9, RZ, RZ, R5 ;  /* 0x000000ffff090224 */ /* 0x000fc600078e0005 */
[----:B------:R-:W-:-:S05]  /*3010*/  FFMA R8, R29, R40, R8 ;  /* 0x000000281d087223 */ /* 0x000fca0000000008 */
[----:B------:R-:W-:-:S04]  /*3020*/  F2FP.BF16.F32.PACK_AB R8, RZ, R8 ;  /* 0x00000008ff08723e */ /* 0x000fc800000010ff */
[----:B------:R-:W-:Y:S01]  /*3030*/  PRMT R10, R8, 0x7610, R10 ;  /* 0x00007610080a7816 */ /* 0x000fe2000000000a */
[----:B------:R-:W-:-:S05]  /*3040*/  @P0 IMAD.MOV.U32 R8, RZ, RZ, R54 ;  /* 0x000000ffff080224 */ /* 0x000fca00078e0036 */
[----:B------:R2:W-:Y:S01]  /*3050*/  @P0 STG.E.U16 desc[UR36][R8.64+0x12], R10 ;  /* 0x0000120a08000986 */ /* 0x0005e2000c101524 */
[----:B------:R-:W-:Y:S05]  /*3060*/  @!P2 BRA `(.L_x_60) ;  /* 0x000000000004a947 */ /* 0x000fea0003800000 */
[----:B------:R0:W5:Y:S02]  /*3070*/  LDG.E.LTC128B.U16 R56, desc[UR36][R6.64+0x10] ;  /* 0x0000102406387981 */ /* 0x000164000c1e1520 */
.L_x_60:
[----:B------:R-:W-:Y:S05]  /*3080*/  BSYNC B1 ;  /* 0x0000000000017941 */ /* 0x000fea0003800000 */
.L_x_59:
[----:B--2--5:R-:W-:Y:S01]  /*3090*/  IMAD.U32 R9, R56, 0x10000, RZ ;  /* 0x0001000038097824 */ /* 0x024fe200078e00ff */
[----:B------:R-:W-:Y:S01]  /*30a0*/  IADD3 R4, P0, R57, R54, RZ ;  /* 0x0000003639047210 */ /* 0x000fe20007f1e0ff */
[----:B------:R-:W-:Y:S01]  /*30b0*/  BSSY B1, `(.L_x_61) ;  /* 0x0000009000017945 */ /* 0x000fe20003800000 */
[----:B------:R-:W-:Y:S01]  /*30c0*/  ISETP.GT.AND P1, PT, R3, 0x9, P1 ;  /* 0x000000090300780c */ /* 0x000fe20000f24270 */
[----:B------:R-:W-:Y:S02]  /*30d0*/  FMUL R9, R9, R42 ;  /* 0x0000002a09097220 */ /* 0x000fe40000400000 */
[----:B------:R-:W-:Y:S02]  /*30e0*/  IMAD.X R5, R5, 0x1, R59, P0 ;  /* 0x0000000105057824 */ /* 0x000fe400000e063b */
[----:B------:R-:W-:-:S05]  /*30f0*/  FFMA R9, R30, R40, R9 ;  /* 0x000000281e097223 */ /* 0x000fca0000000009 */
[----:B------:R-:W-:-:S05]  /*3100*/  F2FP.BF16.F32.PACK_AB R9, RZ, R9 ;  /* 0x00000009ff09723e */ /* 0x000fca00000010ff */
[----:B------:R2:W-:Y:S01]  /*3110*/  @P2 STG.E.U16 desc[UR36][R4.64+0x10], R9 ;  /* 0x0000100904002986 */ /* 0x0005e2000c101524 */
[----:B------:R-:W-:Y:S05]  /*3120*/  @!P1 BRA `(.L_x_62) ;  /* 0x0000000000049947 */ /* 0x000fea0003800000 */
[----:B------:R0:W5:Y:S02]  /*3130*/  LDG.E.LTC128B.U16 R56, desc[UR36][R6.64+0x12] ;  /* 0x0000122406387981 */ /* 0x000164000c1e1520 */
.L_x_62:
[----:B------:R-:W-:Y:S05]  /*3140*/  BSYNC B1 ;  /* 0x0000000000017941 */ /* 0x000fea0003800000 */
.L_x_61:
[----:B------:R-:W-:Y:S05]  /*3150*/  @!P1 BRA `(.L_x_63) ;  /* 0x0000000400749947 */ /* 0x000fea0003800000 */
[----:B-----5:R-:W-:-:S04]  /*3160*/  IMAD.U32 R3, R56, 0x10000, RZ ;  /* 0x0001000038037824 */ /* 0x020fc800078e00ff */
[----:B0--3--:R-:W-:-:S04]  /*3170*/  FMUL R6, R3, R42 ;  /* 0x0000002a03067220 */ /* 0x009fc80000400000 */
[----:B------:R-:W-:-:S05]  /*3180*/  FFMA R6, R31, R40, R6 ;  /* 0x000000281f067223 */ /* 0x000fca0000000006 */
[----:B------:R-:W-:-:S05]  /*3190*/  F2FP.BF16.F32.PACK_AB R6, RZ, R6 ;  /* 0x00000006ff06723e */ /* 0x000fca00000010ff */
[----:B------:R0:W-:Y:S01]  /*31a0*/  STG.E.U16 desc[UR36][R4.64+0x12], R6 ;  /* 0x0000120604007986 */ /* 0x0001e2000c101524 */
[----:B------:R-:W-:Y:S05]  /*31b0*/  BRA `(.L_x_63) ;  /* 0x00000004005c7947 */ /* 0x000fea0003800000 */
.L_x_36:
[----:B------:R-:W-:Y:S01]  /*31c0*/  ISETP.GT.AND P4, PT, R3, 0x1, P2 ;  /* 0x000000010300780c */ /* 0x000fe20001784270 */
[----:B------:R-:W-:Y:S01]  /*31d0*/  ULDC.64 UR4, c[0x0][0x5c0] ;  /* 0x0001700000047ab9 */ /* 0x000fe20000000a00 */
[-C--:B------:R-:W-:Y:S01]  /*31e0*/  FMUL R33, R33, R40.reuse ;  /* 0x0000002821217220 */ /* 0x080fe20000400000 */
[----:B------:R-:W-:Y:S01]  /*31f0*/  LEA R6, P1, R48, UR4, 0x1 ;  /* 0x0000000430067c11 */ /* 0x000fe2000f8208ff */
[C---:B------:R-:W-:Y:S01]  /*3200*/  IMAD.SHL.U32 R21, R10.reuse, 0x10, RZ ;  /* 0x000000100a157824 */ /* 0x040fe200078e00ff */
[----:B------:R-:W-:Y:S01]  /*3210*/  SHF.L.U64.HI R15, R10, 0x4, R11 ;  /* 0x000000040a0f7819 */ /* 0x000fe2000001020b */
[-C--:B------:R-:W-:Y:S01]  /*3220*/  FMUL R32, R32, R40.reuse ;  /* 0x0000002820207220 */ /* 0x080fe20000400000 */
[----:B------:R-:W-:Y:S01]  /*3230*/  LEA.HI.X R7, R48, UR5, R51, 0x1, P1 ;  /* 0x0000000530077c11 */ /* 0x000fe200088f0c33 */
[-C--:B------:R-:W-:Y:S01]  /*3240*/  FMUL R34, R34, R40.reuse ;  /* 0x0000002822227220 */ /* 0x080fe20000400000 */
[----:B------:R-:W-:Y:S01]  /*3250*/  F2FP.BF16.F32.PACK_AB R33, RZ, R33 ;  /* 0x00000021ff21723e */ /* 0x000fe200000010ff */
[-C--:B------:R-:W-:Y:S01]  /*3260*/  FMUL R35, R35, R40.reuse ;  /* 0x0000002823237220 */ /* 0x080fe20000400000 */
[----:B------:R-:W-:Y:S01]  /*3270*/  ISETP.GT.AND P3, PT, R58, 0x8, PT ;  /* 0x000000083a00780c */ /* 0x000fe20003f64270 */
[----:B------:R-:W-:Y:S01]  /*3280*/  FMUL R36, R36, R40 ;  /* 0x0000002824247220 */ /* 0x000fe20000400000 */
[----:B------:R-:W-:Y:S01]  /*3290*/  F2FP.BF16.F32.PACK_AB R32, RZ, R32 ;  /* 0x00000020ff20723e */ /* 0x000fe200000010ff */
[----:B------:R0:W-:Y:S01]  /*32a0*/  @P4 STG.E.U16 desc[UR36][R6.64+0x2], R33 ;  /* 0x0000022106004986 */ /* 0x0001e2000c101524 */
[----:B------:R-:W-:Y:S01]  /*32b0*/  IADD3 R8, P4, R21, R6, RZ ;  /* 0x0000000615087210 */ /* 0x000fe20007f9e0ff */
[-C--:B------:R-:W-:Y:S01]  /*32c0*/  FMUL R37, R37, R40.reuse ;  /* 0x0000002825257220 */ /* 0x080fe20000400000 */
[C---:B------:R-:W-:Y:S01]  /*32d0*/  ISETP.GT.AND P1, PT, R3.reuse, RZ, P3 ;  /* 0x000000ff0300720c */ /* 0x040fe20001f24270 */
[----:B------:R-:W-:Y:S01]  /*32e0*/  @P0 STG.E.U16 desc[UR36][R6.64], R32 ;  /* 0x0000002006000986 */ /* 0x000fe2000c101524 */
[----:B------:R-:W-:Y:S01]  /*32f0*/  ISETP.GT.AND P5, PT, R3, 0x1, P3 ;  /* 0x000000010300780c */ /* 0x000fe20001fa4270 */
[----:B------:R-:W-:Y:S01]  /*3300*/  IMAD.X R9, R15, 0x1, R7, P4 ;  /* 0x000000010f097824 */ /* 0x000fe200020e0607 */
[----:B------:R-:W-:Y:S01]  /*3310*/  ISETP.GT.AND P4, PT, R3, 0x8, P2 ;  /* 0x000000080300780c */ /* 0x000fe20001784270 */
[----:B------:R-:W-:Y:S01]  /*3320*/  FMUL R38, R38, R40 ;  /* 0x0000002826267220 */ /* 0x000fe20000400000 */
[----:B------:R-:W-:Y:S01]  /*3330*/  F2FP.BF16.F32.PACK_AB R34, RZ, R34 ;  /* 0x00000022ff22723e */ /* 0x000fe200000010ff */
[-C--:B------:R-:W-:Y:S01]  /*3340*/  FMUL R39, R39, R40.reuse ;  /* 0x0000002827277220 */ /* 0x080fe20000400000 */
[----:B------:R-:W-:Y:S01]  /*3350*/  F2FP.BF16.F32.PACK_AB R35, RZ, R35 ;  /* 0x00000023ff23723e */ /* 0x000fe200000010ff */
[----:B------:R-:W-:Y:S01]  /*3360*/  FMUL R24, R24, R40 ;  /* 0x0000002818187220 */ /* 0x000fe20000400000 */
[----:B------:R-:W-:Y:S01]  /*3370*/  F2FP.BF16.F32.PACK_AB R36, RZ, R36 ;  /* 0x00000024ff24723e */ /* 0x000fe200000010ff */
[----:B0-----:R-:W-:Y:S01]  /*3380*/  IMAD R33, R11, 0xf0, RZ ;  /* 0x000000f00b217824 */ /* 0x001fe200078e02ff */
[C---:B------:R-:W-:Y:S01]  /*3390*/  ISETP.GT.AND P2, PT, R3.reuse, 0x9, P2 ;  /* 0x000000090300780c */ /* 0x040fe20001744270 */
[----:B------:R-:W-:Y:S01]  /*33a0*/  @P1 STG.E.U16 desc[UR36][R8.64], R34 ;  /* 0x0000002208001986 */ /* 0x000fe2000c101524 */
[----:B------:R-:W-:Y:S01]  /*33b0*/  ISETP.GT.AND P1, PT, R58, 0x80, PT ;  /* 0x000000803a00780c */ /* 0x000fe20003f24270 */
[----:B------:R-:W-:Y:S01]  /*33c0*/  IMAD.WIDE.U32 R10, R10, 0xf0, R8 ;  /* 0x000000f00a0a7825 */ /* 0x000fe200078e0008 */
[----:B------:R-:W-:Y:S01]  /*33d0*/  F2FP.BF16.F32.PACK_AB R37, RZ, R37 ;  /* 0x00000025ff25723e */ /* 0x000fe200000010ff */
[----:B------:R-:W-:Y:S01]  /*33e0*/  @P5 STG.E.U16 desc[UR36][R8.64+0x2], R35 ;  /* 0x0000022308005986 */ /* 0x000fe2000c101524 */
[----:B------:R-:W-:Y:S01]  /*33f0*/  ISETP.GT.AND P5, PT, R3, RZ, P1 ;  /* 0x000000ff0300720c */ /* 0x000fe20000fa4270 */
[----:B------:R-:W-:Y:S01]  /*3400*/  IMAD.IADD R5, R33, 0x1, R11 ;  /* 0x0000000121057824 */ /* 0x000fe200078e020b */
[----:B------:R-:W-:Y:S01]  /*3410*/  F2FP.BF16.F32.PACK_AB R38, RZ, R38 ;  /* 0x00000026ff26723e */ /* 0x000fe200000010ff */
[----:B------:R-:W-:Y:S01]  /*3420*/  @P4 STG.E.U16 desc[UR36][R6.64+0x10], R36 ;  /* 0x0000102406004986 */ /* 0x000fe2000c101524 */
[----:B------:R-:W-:Y:S01]  /*3430*/  ISETP.GT.AND P4, PT, R3, 0x8, P3 ;  /* 0x000000080300780c */ /* 0x000fe20001f84270 */
[-C--:B------:R-:W-:Y:S01]  /*3440*/  FMUL R25, R25, R40.reuse ;  /* 0x0000002819197220 */ /* 0x080fe20000400000 */
[----:B------:R-:W-:Y:S01]  /*3450*/  ISETP.GT.AND P3, PT, R3, 0x9, P3 ;  /* 0x000000090300780c */ /* 0x000fe20001f64270 */
[----:B------:R0:W-:Y:S01]  /*3460*/  @P2 STG.E.U16 desc[UR36][R6.64+0x12], R37 ;  /* 0x0000122506002986 */ /* 0x0001e2000c101524 */
[----:B------:R-:W-:Y:S01]  /*3470*/  F2FP.BF16.F32.PACK_AB R39, RZ, R39 ;  /* 0x00000027ff27723e */ /* 0x000fe200000010ff */
[-C--:B------:R-:W-:Y:S01]  /*3480*/  FMUL R26, R26, R40.reuse ;  /* 0x000000281a1a7220 */ /* 0x080fe20000400000 */
[----:B------:R-:W-:Y:S01]  /*3490*/  ISETP.GT.AND P0, PT, R58, 0x88, PT ;  /* 0x000000883a00780c */ /* 0x000fe20003f04270 */
[----:B------:R-:W-:Y:S01]  /*34a0*/  FMUL R27, R27, R40 ;  /* 0x000000281b1b7220 */ /* 0x000fe20000400000 */
[----:B------:R-:W-:Y:S01]  /*34b0*/  F2FP.BF16.F32.PACK_AB R24, RZ, R24 ;  /* 0x00000018ff18723e */ /* 0x000fe200000010ff */
[----:B------:R-:W-:Y:S01]  /*34c0*/  @P5 IMAD.MOV.U32 R4, RZ, RZ, R10 ;  /* 0x000000ffff045224 */ /* 0x000fe200078e000a */
[----:B------:R-:W-:Y:S01]  /*34d0*/  F2FP.BF16.F32.PACK_AB R25, RZ, R25 ;  /* 0x00000019ff19723e */ /* 0x000fe200000010ff */
[----:B------:R-:W-:Y:S01]  /*34e0*/  FMUL R28, R28, R40 ;  /* 0x000000281c1c7220 */ /* 0x000fe20000400000 */
[----:B------:R-:W-:Y:S01]  /*34f0*/  F2FP.BF16.F32.PACK_AB R26, RZ, R26 ;  /* 0x0000001aff1a723e */ /* 0x000fe200000010ff */
[----:B------:R-:W-:Y:S01]  /*3500*/  @P4 STG.E.U16 desc[UR36][R8.64+0x10], R38 ;  /* 0x0000102608004986 */ /* 0x000fe2000c101524 */
[----:B------:R-:W-:Y:S01]  /*3510*/  ISETP.GT.AND P4, PT, R3, 0x1, P1 ;  /* 0x000000010300780c */ /* 0x000fe20000f84270 */
[-C--:B------:R-:W-:Y:S01]  /*3520*/  FMUL R29, R29, R40.reuse ;  /* 0x000000281d1d7220 */ /* 0x080fe20000400000 */
[C---:B------:R-:W-:Y:S01]  /*3530*/  ISETP.GT.AND P2, PT, R3.reuse, 0x8, P1 ;  /* 0x000000080300780c */ /* 0x040fe20000f44270 */
[----:B------:R1:W-:Y:S01]  /*3540*/  @P3 STG.E.U16 desc[UR36][R8.64+0x12], R39 ;  /* 0x0000122708003986 */ /* 0x0003e2000c101524 */
[C---:B------:R-:W-:Y:S01]  /*3550*/  ISETP.GT.AND P3, PT, R3.reuse, RZ, P0 ;  /* 0x000000ff0300720c */ /* 0x040fe20000764270 */
[----:B------:R-:W-:Y:S01]  /*3560*/  FMUL R30, R30, R40 ;  /* 0x000000281e1e7220 */ /* 0x000fe20000400000 */
[----:B------:R-:W-:Y:S01]  /*3570*/  ISETP.GT.AND P1, PT, R3, 0x9, P1 ;  /* 0x000000090300780c */ /* 0x000fe20000f24270 */
[----:B------:R2:W-:Y:S01]  /*3580*/  @P5 STG.E.U16 desc[UR36][R4.64], R24 ;  /* 0x0000001804005986 */ /* 0x0005e2000c101524 */
[----:B0-----:R-:W-:Y:S01]  /*3590*/  IADD3 R6, P5, R21, R10, RZ ;  /* 0x0000000a15067210 */ /* 0x001fe20007fbe0ff */
[----:B------:R-:W-:Y:S01]  /*35a0*/  FMUL R31, R31, R40 ;  /* 0x000000281f1f7220 */ /* 0x000fe20000400000 */
[----:B------:R-:W-:-:S02]  /*35b0*/  F2FP.BF16.F32.PACK_AB R27, RZ, R27 ;  /* 0x0000001bff1b723e */ /* 0x000fc400000010ff */
[----:B------:R-:W-:Y:S01]  /*35c0*/  F2FP.BF16.F32.PACK_AB R28, RZ, R28 ;  /* 0x0000001cff1c723e */ /* 0x000fe200000010ff */
[--C-:B------:R-:W-:Y:S01]  /*35d0*/  @P4 IMAD.MOV.U32 R12, RZ, RZ, R10.reuse ;  /* 0x000000ffff0c4224 */ /* 0x100fe200078e000a */
[----:B------:R-:W-:Y:S01]  /*35e0*/  F2FP.BF16.F32.PACK_AB R29, RZ, R29 ;  /* 0x0000001dff1d723e */ /* 0x000fe200000010ff */
[--C-:B------:R-:W-:Y:S01]  /*35f0*/  @P4 IMAD.MOV.U32 R13, RZ, RZ, R5.reuse ;  /* 0x000000ffff0d4224 */ /* 0x100fe200078e0005 */
[----:B------:R-:W-:Y:S01]  /*3600*/  F2FP.BF16.F32.PACK_AB R30, RZ, R30 ;  /* 0x0000001eff1e723e */ /* 0x000fe200000010ff */
[--C-:B------:R-:W-:Y:S01]  /*3610*/  IMAD.X R7, R15, 0x1, R5.reuse, P5 ;  /* 0x000000010f077824 */ /* 0x100fe200028e0605 */
[----:B-1----:R-:W-:Y:S01]  /*3620*/  IADD3 R8, P5, R21, R10, RZ ;  /* 0x0000000a15087210 */ /* 0x002fe20007fbe0ff */
[----:B--2---:R-:W-:Y:S01]  /*3630*/  @P2 IMAD.MOV.U32 R4, RZ, RZ, R10 ;  /* 0x000000ffff042224 */ /* 0x004fe200078e000a */
[----:B------:R-:W-:Y:S01]  /*3640*/  @P4 STG.E.U16 desc[UR36][R12.64+0x2], R25 ;  /* 0x000002190c004986 */ /* 0x000fe2000c101524 */
[C---:B------:R-:W-:Y:S01]  /*3650*/  ISETP.GT.AND P4, PT, R3.reuse, 0x1, P0 ;  /* 0x000000010300780c */ /* 0x040fe20000784270 */
[----:B------:R-:W-:Y:S01]  /*3660*/  @P1 IMAD.MOV.U32 R11, RZ, RZ, R5 ;  /* 0x000000ffff0b1224 */ /* 0x000fe200078e0005 */
[----:B------:R-:W-:Y:S01]  /*3670*/  F2FP.BF16.F32.PACK_AB R31, RZ, R31 ;  /* 0x0000001fff1f723e */ /* 0x000fe200000010ff */
[----:B------:R-:W-:Y:S01]  /*3680*/  @P3 STG.E.U16 desc[UR36][R6.64], R26 ;  /* 0x0000001a06003986 */ /* 0x000fe2000c101524 */
[----:B------:R-:W-:Y:S01]  /*3690*/  ISETP.GT.AND P3, PT, R3, 0x8, P0 ;  /* 0x000000080300780c */ /* 0x000fe20000764270 */
[----:B------:R-:W-:Y:S01]  /*36a0*/  IMAD.X R9, R5, 0x1, R15, P5 ;  /* 0x0000000105097824 */ /* 0x000fe200028e060f */
[----:B------:R-:W-:-:S07]  /*36b0*/  ISETP.GT.AND P0, PT, R3, 0x9, P0 ;  /* 0x000000090300780c */ /* 0x000fce0000704270 */
[----:B------:R-:W-:Y:S04]  /*36c0*/  @P4 STG.E.U16 desc[UR36][R6.64+0x2], R27 ;  /* 0x0000021b06004986 */ /* 0x000fe8000c101524 */
[----:B------:R0:W-:Y:S04]  /*36d0*/  @P2 STG.E.U16 desc[UR36][R4.64+0x10], R28 ;  /* 0x0000101c04002986 */ /* 0x0001e8000c101524 */
[----:B------:R1:W-:Y:S04]  /*36e0*/  @P1 STG.E.U16 desc[UR36][R10.64+0x12], R29 ;  /* 0x0000121d0a001986 */ /* 0x0003e8000c101524 */
[----:B------:R1:W-:Y:S01]  /*36f0*/  @P3 STG.E.U16 desc[UR36][R8.64+0x10], R30 ;  /* 0x0000101e08003986 */ /* 0x0003e2000c101524 */
[----:B0-----:R-:W-:-:S02]  /*3700*/  @P0 IMAD.MOV.U32 R4, RZ, RZ, R8 ;  /* 0x000000ffff040224 */ /* 0x001fc400078e0008 */
[----:B------:R-:W-:-:S05]  /*3710*/  @P0 IMAD.MOV.U32 R5, RZ, RZ, R9 ;  /* 0x000000ffff050224 */ /* 0x000fca00078e0009 */
[----:B------:R1:W-:Y:S02]  /*3720*/  @P0 STG.E.U16 desc[UR36][R4.64+0x12], R31 ;  /* 0x0000121f04000986 */ /* 0x0003e4000c101524 */
.L_x_63:
[----:B------:R-:W-:Y:S05]  /*3730*/  BSYNC B0 ;  /* 0x0000000000007941 */ /* 0x000fea0003800000 */
.L_x_35:
[----:B------:R-:W-:Y:S01]  /*3740*/  ULDC UR4, c[0x0][0xc] ;  /* 0x0000030000047ab9 */ /* 0x000fe20000000800 */
[----:B------:R-:W-:Y:S01]  /*3750*/  ULDC UR5, c[0x0][0x10] ;  /* 0x0000040000057ab9 */ /* 0x000fe20000000800 */
[----:B012---:R-:W0:Y:S01]  /*3760*/  LDC R5, c[0x0][0x14] ;  /* 0x00000500ff057b82 */ /* 0x007e220000000800 */
[----:B------:R-:W-:Y:S01]  /*3770*/  UIMAD.WIDE.U32 UR4, UR4, UR5, URZ ;  /* 0x00000005040472a5 */ /* 0x000fe2000f8e003f */
[----:B------:R-:W-:Y:S02]  /*3780*/  IMAD.MOV.U32 R3, RZ, RZ, R17 ;  /* 0x000000ffff037224 */ /* 0x000fe400078e0011 */
[----:B------:R-:W-:Y:S02]  /*3790*/  IMAD.MOV.U32 R45, RZ, RZ, -0x1 ;  /* 0xffffffffff2d7424 */ /* 0x000fe400078e00ff */
[----:B------:R-:W-:Y:S02]  /*37a0*/  IMAD.MOV.U32 R41, RZ, RZ, -0x1 ;  /* 0xffffffffff297424 */ /* 0x000fe400078e00ff */
[----:B0-----:R-:W-:-:S04]  /*37b0*/  IMAD.WIDE.U32 R2, R5, UR4, R2 ;  /* 0x0000000405027c25 */ /* 0x001fc8000f8e0002 */
[----:B------:R-:W-:Y:S01]  /*37c0*/  IMAD R5, R5, UR5, RZ ;  /* 0x0000000505057c24 */ /* 0x000fe2000f8e02ff */
[----:B------:R-:W-:Y:S02]  /*37d0*/  ULDC.64 UR4, c[0x0][0x650] ;  /* 0x0001940000047ab9 */ /* 0x000fe40000000a00 */
[----:B------:R-:W-:Y:S01]  /*37e0*/  ISETP.GE.U32.AND P0, PT, R2, UR4, PT ;  /* 0x0000000402007c0c */ /* 0x000fe2000bf06070 */
[----:B------:R-:W-:Y:S01]  /*37f0*/  IMAD.IADD R17, R3, 0x1, R5 ;  /* 0x0000000103117824 */ /* 0x000fe200078e0205 */
[----:B------:R-:W-:-:S04]  /*3800*/  PRMT R3, RZ, 0x7610, R3 ;  /* 0x00007610ff037816 */ /* 0x000fc80000000003 */
[----:B------:R-:W-:-:S13]  /*3810*/  ISETP.GE.U32.AND.EX P0, PT, R17, UR5, PT, P0 ;  /* 0x0000000511007c0c */ /* 0x000fda000bf06100 */
[----:B------:R-:W-:Y:S05]  /*3820*/  @P0 BRA `(.L_x_64) ;  /* 0x0000000400680947 */ /* 0x000fea0003800000 */
[----:B------:R-:W0:Y:S01]  /*3830*/  S2R R12, SR_CTAID.X ;  /* 0x00000000000c7919 */ /* 0x000e220000002500 */
[----:B------:R-:W1:Y:S01]  /*3840*/  LDC.64 R10, c[0x0][0x628] ;  /* 0x00018a00ff0a7b82 */ /* 0x000e620000000a00 */
[----:B------:R-:W-:Y:S01]  /*3850*/  ULDC UR4, c[0x0][0x150] ;  /* 0x0000540000047ab9 */ /* 0x000fe20000000800 */
[----:B------:R-:W-:Y:S01]  /*3860*/  IMAD.MOV.U32 R8, RZ, RZ, R2 ;  /* 0x000000ffff087224 */ /* 0x000fe200078e0002 */
[----:B------:R-:W2:Y:S01]  /*3870*/  S2R R24, SR_CTAID.Y ;  /* 0x0000000000187919 */ /* 0x000ea20000002600 */
[----:B------:R-:W-:-:S04]  /*3880*/  IMAD.MOV.U32 R9, RZ, RZ, R17 ;  /* 0x000000ffff097224 */ /* 0x000fc800078e0011 */
[----:B------:R-:W2:Y:S08]  /*3890*/  LDC R21, c[0x0][0x144] ;  /* 0x00005100ff157b82 */ /* 0x000eb00000000800 */
[----:B------:R-:W2:Y:S08]  /*38a0*/  LDC R0, c[0x0][0x630] ;  /* 0x00018c00ff007b82 */ /* 0x000eb00000000800 */
[----:B------:R-:W2:Y:S01]  /*38b0*/  LDC.64 R14, c[0x0][0x620] ;  /* 0x00018800ff0e7b82 */ /* 0x000ea20000000a00 */
[----:B-1----:R-:W-:-:S04]  /*38c0*/  ISETP.NE.U32.AND P0, PT, R10, RZ, PT ;  /* 0x000000ff0a00720c */ /* 0x002fc80003f05070 */
[----:B------:R-:W-:Y:S02]  /*38d0*/  ISETP.NE.AND.EX P0, PT, R11, RZ, PT, P0 ;  /* 0x000000ff0b00720c */ /* 0x000fe40003f05300 */
[----:B0-----:R-:W-:-:S05]  /*38e0*/  I2FP.F32.U32 R3, R12 ;  /* 0x0000000c00037245 */ /* 0x001fca0000201000 */
[----:B------:R-:W-:-:S04]  /*38f0*/  FMUL R3, R3, UR4 ;  /* 0x0000000403037c20 */ /* 0x000fc80008400000 */
[----:B------:R0:W1:Y:S02]  /*3900*/  F2I.U32.TRUNC.NTZ R20, R3 ;  /* 0x0000000300147305 */ /* 0x000064000020f000 */
[----:B------:R-:W-:Y:S05]  /*3910*/  @!P0 BRA `(.L_x_65) ;  /* 0x0000000000288947 */ /* 0x000fea0003800000 */
[----:B0-----:R-:W0:Y:S02]  /*3920*/  LDC R3, c[0x0][0x634] ;  /* 0x00018d00ff037b82 */ /* 0x001e240000000800 */
[----:B0-----:R-:W-:-:S05]  /*3930*/  IADD3 R3, P0, R2, R3, RZ ;  /* 0x0000000302037210 */ /* 0x001fca0007f1e0ff */
[----:B------:R-:W-:-:S04]  /*3940*/  IMAD.X R13, RZ, RZ, R17, P0 ;  /* 0x000000ffff0d7224 */ /* 0x000fc800000e0611 */
[----:B------:R-:W-:-:S04]  /*3950*/  IMAD.WIDE.U32 R4, R13, R10, RZ ;  /* 0x0000000a0d047225 */ /* 0x000fc800078e00ff */
[----:B---3--:R-:W-:-:S04]  /*3960*/  IMAD.WIDE.U32 R6, P0, R3, R11, R4 ;  /* 0x0000000b03067225 */ /* 0x008fc80007800004 */
[----:B------:R-:W-:-:S04]  /*3970*/  IMAD.WIDE.U32 R4, R3, R10, RZ ;  /* 0x0000000a03047225 */ /* 0x000fc800078e00ff */
[----:B------:R-:W-:Y:S01]  /*3980*/  IMAD.X R9, RZ, RZ, RZ, P0 ;  /* 0x000000ffff097224 */ /* 0x000fe200000e06ff */
[----:B------:R-:W-:Y:S01]  /*3990*/  IADD3 RZ, P0, R5, R6, RZ ;  /* 0x0000000605ff7210 */ /* 0x000fe20007f1e0ff */
[----:B------:R-:W-:-:S04]  /*39a0*/  IMAD.MOV.U32 R8, RZ, RZ, R7 ;  /* 0x000000ffff087224 */ /* 0x000fc800078e0007 */
[----:B------:R-:W-:-:S08]  /*39b0*/  IMAD.WIDE.U32.X R8, R13, R11, R8, P0 ;  /* 0x0000000b0d087225 */ /* 0x000fd000000e0408 */
.L_x_65:
[-CC-:B--2---:R-:W-:Y:S01]  /*39c0*/  SHF.R.U64 R41, R8, R0.reuse, R9.reuse ;  /* 0x0000000008297219 */ /* 0x184fe20000001209 */
[----:B------:R-:W2:Y:S01]  /*39d0*/  LDC.64 R28, c[0x0][0x640] ;  /* 0x00019000ff1c7b82 */ /* 0x000ea20000000a00 */
[----:B------:R-:W-:Y:S01]  /*39e0*/  SHF.R.U32.HI R0, RZ, R0, R9 ;  /* 0x00000000ff007219 */ /* 0x000fe20000011609 */
[----:B-1----:R-:W-:Y:S01]  /*39f0*/  IMAD.MOV R20, RZ, RZ, -R20 ;  /* 0x000000ffff147224 */ /* 0x002fe200078e0a14 */
[----:B---3--:R-:W-:Y:S01]  /*3a00*/  IADD3 R7, P0, RZ, -R41, RZ ;  /* 0x80000029ff077210 */ /* 0x008fe20007f1e0ff */
[----:B------:R-:W-:Y:S02]  /*3a10*/  ULDC UR4, c[0x0][0x154] ;  /* 0x0000550000047ab9 */ /* 0x000fe40000000800 */
[----:B------:R-:W-:Y:S02]  /*3a20*/  IMAD R21, R21, R20, R12 ;  /* 0x0000001415157224 */ /* 0x000fe400078e020c */
[----:B------:R-:W1:Y:S01]  /*3a30*/  LDC R6, c[0x0][0x618] ;  /* 0x00018600ff067b82 */ /* 0x000e620000000800 */
[----:B0-----:R-:W-:-:S04]  /*3a40*/  IMAD.X R3, RZ, RZ, ~R0, P0 ;  /* 0x000000ffff037224 */ /* 0x001fc800000e0e00 */
[-C--:B------:R-:W-:Y:S02]  /*3a50*/  IMAD R0, R3, R14.reuse, RZ ;  /* 0x0000000e03007224 */ /* 0x080fe400078e02ff */
[----:B------:R-:W-:Y:S01]  /*3a60*/  IMAD.MOV.U32 R3, RZ, RZ, R17 ;  /* 0x000000ffff037224 */ /* 0x000fe200078e0011 */
[----:B------:R-:W0:Y:S01]  /*3a70*/  LDC R8, c[0x0][0x608] ;  /* 0x00018200ff087b82 */ /* 0x000e220000000800 */
[----:B------:R-:W-:-:S04]  /*3a80*/  IMAD.WIDE.U32 R4, R7, R14, R2 ;  /* 0x0000000e07047225 */ /* 0x000fc800078e0002 */
[----:B------:R-:W-:-:S03]  /*3a90*/  IMAD R3, R7, R15, R0 ;  /* 0x0000000f07037224 */ /* 0x000fc600078e0200 */
[----:B------:R-:W3:Y:S01]  /*3aa0*/  LDC R26, c[0x0][0x658] ;  /* 0x00019600ff1a7b82 */ /* 0x000ee20000000800 */
[----:B------:R-:W-:Y:S01]  /*3ab0*/  I2FP.F32.U32 R0, R24 ;  /* 0x0000001800007245 */ /* 0x000fe20000201000 */
[----:B------:R-:W-:Y:S01]  /*3ac0*/  IMAD.MOV.U32 R7, RZ, RZ, 0x1 ;  /* 0x00000001ff077424 */ /* 0x000fe200078e00ff */
[----:B--2---:R-:W-:Y:S01]  /*3ad0*/  ISETP.NE.U32.AND P0, PT, R28, RZ, PT ;  /* 0x000000ff1c00720c */ /* 0x004fe20003f05070 */
[----:B------:R-:W-:Y:S02]  /*3ae0*/  IMAD.IADD R3, R5, 0x1, R3 ;  /* 0x0000000105037824 */ /* 0x000fe400078e0203 */
[----:B------:R-:W-:Y:S01]  /*3af0*/  FMUL R0, R0, UR4 ;  /* 0x0000000400007c20 */ /* 0x000fe20008400000 */
[----:B------:R-:W-:Y:S01]  /*3b00*/  ISETP.NE.AND.EX P0, PT, R29, RZ, PT, P0 ;  /* 0x000000ff1d00720c */ /* 0x000fe20003f05300 */
[----:B------:R-:W2:Y:S01]  /*3b10*/  LDC R15, c[0x0][0x148] ;  /* 0x00005200ff0f7b82 */ /* 0x000ea20000000800 */
[-CC-:B-1----:R-:W-:Y:S01]  /*3b20*/  SHF.R.U64 R12, R4, R6.reuse, R3.reuse ;  /* 0x00000006040c7219 */ /* 0x182fe20000001203 */
[----:B------:R1:W1:Y:S01]  /*3b30*/  F2I.U32.TRUNC.NTZ R13, R0 ;  /* 0x00000000000d7305 */ /* 0x000262000020f000 */
[----:B------:R-:W-:Y:S01]  /*3b40*/  SHF.R.U32.HI R3, RZ, R6, R3 ;  /* 0x00000006ff037219 */ /* 0x000fe20000011603 */
[----:B------:R-:W-:-:S04]  /*3b50*/  IMAD.MOV.U32 R5, RZ, RZ, -0x1 ;  /* 0xffffffffff057424 */ /* 0x000fc800078e00ff */
[----:B------:R-:W1:Y:S01]  /*3b60*/  LDC R20, c[0x0][0x600] ;  /* 0x00018000ff147b82 */ /* 0x000e620000000800 */
[-CC-:B0-----:R-:W-:Y:S02]  /*3b70*/  SHF.R.U64 R10, R12, R8.reuse, R3.reuse ;  /* 0x000000080c0a7219 */ /* 0x181fe40000001203 */
[----:B------:R-:W-:-:S05]  /*3b80*/  SHF.R.U32.HI R3, RZ, R8, R3 ;  /* 0x00000008ff037219 */ /* 0x000fca0000011603 */
[----:B------:R-:W0:Y:S01]  /*3b90*/  LDC R27, c[0x0][0x648] ;  /* 0x00019200ff1b7b82 */ /* 0x000e220000000800 */
[-C--:B---3--:R-:W-:Y:S02]  /*3ba0*/  SHF.L.U32 R4, R5, R26.reuse, RZ ;  /* 0x0000001a05047219 */ /* 0x088fe400000006ff */
[-CC-:B------:R-:W-:Y:S02]  /*3bb0*/  SHF.R.U64 R14, R10, R26.reuse, R3.reuse ;  /* 0x0000001a0a0e7219 */ /* 0x180fe40000001203 */
[----:B------:R-:W-:Y:S02]  /*3bc0*/  SHF.R.U32.HI R5, RZ, R26, R3 ;  /* 0x0000001aff057219 */ /* 0x000fe40000011603 */
[----:B------:R-:W-:Y:S01]  /*3bd0*/  LOP3.LUT R25, RZ, R4, RZ, 0x33, !PT ;  /* 0x00000004ff197212 */ /* 0x000fe200078e33ff */
[----:B------:R-:W3:Y:S01]  /*3be0*/  LDC R30, c[0x0][0x638] ;  /* 0x00018e00ff1e7b82 */ /* 0x000ee20000000800 */
[----:B------:R-:W-:Y:S01]  /*3bf0*/  SHF.L.U32 R26, R7, R26, RZ ;  /* 0x0000001a071a7219 */ /* 0x000fe200000006ff */
[----:B------:R-:W-:-:S06]  /*3c00*/  IMAD.MOV.U32 R4, RZ, RZ, R14 ;  /* 0x000000ffff047224 */ /* 0x000fcc00078e000e */
[----:B------:R-:W0:Y:S01]  /*3c10*/  LDC R31, c[0x0][0x610] ;  /* 0x00018400ff1f7b82 */ /* 0x000e220000000800 */
        /* <DEDUP_REMOVED lines=11> */
.L_x_66:
[----:B------:R-:W-:Y:S01]  /*3cd0*/  ISETP.NE.AND P0, PT, R16, 0x1, PT ;  /* 0x000000011000780c */ /* 0x000fe20003f05270 */
[----:B-1----:R-:W-:Y:S01]  /*3ce0*/  VIADD R7, R20, 0xffffffff ;  /* 0xffffffff14077836 */ /* 0x002fe20000000000 */
[----:B0-----:R-:W-:Y:S01]  /*3cf0*/  SHF.R.U64 R0, R4, R27, R5 ;  /* 0x0000001b04007219 */ /* 0x001fe20000001205 */
[----:B------:R-:W-:Y:S01]  /*3d00*/  IMAD.MOV R13, RZ, RZ, -R13 ;  /* 0x000000ffff0d7224 */ /* 0x000fe200078e0a0d */
[----:B------:R-:W-:Y:S01]  /*3d10*/  LOP3.LUT R5, R10, R25, RZ, 0xc0, !PT ;  /* 0x000000190a057212 */ /* 0x000fe200078ec0ff */
[----:B------:R-:W-:Y:S01]  /*3d20*/  IMAD.MOV.U32 R4, RZ, RZ, 0x1 ;  /* 0x00000001ff047424 */ /* 0x000fe200078e00ff */
[----:B------:R-:W-:Y:S01]  /*3d30*/  LOP3.LUT R12, R12, R7, RZ, 0xc0, !PT ;  /* 0x000000070c0c7212 */ /* 0x000fe200078ec0ff */
[----:B------:R-:W-:Y:S02]  /*3d40*/  IMAD.MOV R3, RZ, RZ, -R0 ;  /* 0x000000ffff037224 */ /* 0x000fe400078e0a00 */
[----:B------:R-:W-:Y:S02]  /*3d50*/  IMAD R0, R26, R0, R5 ;  /* 0x000000001a007224 */ /* 0x000fe400078e0205 */
[----:B---3--:R-:W-:-:S02]  /*3d60*/  IMAD R3, R3, R30, R14 ;  /* 0x0000001e03037224 */ /* 0x008fc400078e020e */
[----:B--2---:R-:W-:Y:S02]  /*3d70*/  @P0 IMAD R21, R15, R13, R24 ;  /* 0x0000000d0f150224 */ /* 0x004fe400078e0218 */
[----:B------:R-:W-:Y:S01]  /*3d80*/  IMAD R5, R3, R20, R12 ;  /* 0x0000001403057224 */ /* 0x000fe200078e020c */
[----:B------:R-:W-:Y:S01]  /*3d90*/  PRMT R3, R4, 0x7610, R3 ;  /* 0x0000761004037816 */ /* 0x000fe20000000003 */
[----:B------:R-:W-:-:S05]  /*3da0*/  IMAD R0, R0, R31, R21 ;  /* 0x0000001f00007224 */ /* 0x000fca00078e0215 */
[----:B------:R-:W-:Y:S02]  /*3db0*/  SEL R45, R5, R0, !P0 ;  /* 0x00000000052d7207 */ /* 0x000fe40004000000 */
[----:B------:R-:W-:-:S07]  /*3dc0*/  SEL R0, R0, R5, !P0 ;  /* 0x0000000500007207 */ /* 0x000fce0004000000 */
.L_x_64:
[----:B------:R-:W-:Y:S01]  /*3dd0*/  LOP3.LUT P0, RZ, R3, 0xff, RZ, 0xc0, !PT ;  /* 0x000000ff03ff7812 */ /* 0x000fe2000780c0ff */
[----:B------:R-:W-:-:S12]  /*3de0*/  IMAD.MOV.U32 R44, RZ, RZ, R0 ;  /* 0x000000ffff2c7224 */ /* 0x000fd800078e0000 */
[----:B------:R-:W-:Y:S05]  /*3df0*/  @P0 BRA `(.L_x_67) ;  /* 0xffffffd4005c0947 */ /* 0x000fea000383ffff */
[----:B------:R-:W-:Y:S05]  /*3e00*/  EXIT ;  /* 0x000000000000794d */ /* 0x000fea0003800000 */
.L_x_8:
[----:B0-----:R-:W-:Y:S01]  /*3e10*/  ULDC.64 UR4, c[0x0][0x650] ;  /* 0x0001940000047ab9 */ /* 0x001fe20000000a00 */
        /* <DEDUP_REMOVED lines=25> */
.L_x_69:
[----:B------:R-:W0:Y:S01]  /*3fb0*/  LDC.64 R28, c[0x0][0x640] ;  /* 0x00019000ff1c7b82 */ /* 0x000e220000000a00 */
[-CC-:B------:R-:W-:Y:S01]  /*3fc0*/  SHF.R.U64 R23, R12, R6.reuse, R13.reuse ;  /* 0x000000060c177219 */ /* 0x180fe2000000120d */
[----:B------:R-:W-:Y:S01]  /*3fd0*/  IMAD.MOV.U32 R8, RZ, RZ, R2 ;  /* 0x000000ffff087224 */ /* 0x000fe200078e0002 */
[----:B------:R-:W-:Y:S01]  /*3fe0*/  SHF.R.U32.HI R6, RZ, R6, R13 ;  /* 0x00000006ff067219 */ /* 0x000fe2000001160d */
[----:B------:R-:W-:Y:S01]  /*3ff0*/  IMAD.MOV.U32 R30, RZ, RZ, 0x1 ;  /* 0x00000001ff1e7424 */ /* 0x000fe200078e00ff */
[----:B------:R-:W-:-:S03]  /*4000*/  IADD3 R11, P0, RZ, -R23, RZ ;  /* 0x80000017ff0b7210 */ /* 0x000fc60007f1e0ff */
        /* <DEDUP_REMOVED lines=10> */
[----:B------:R-:W-:Y:S02]  /*40b0*/  ISETP.NE.AND.EX P0, PT, R29, RZ, PT, P0 ;  /* 0x000000ff1d00720c */ /* 0x000fe40003f05300 */
[----:B------:R-:W0:Y:S02]  /*40c0*/  LDC R22, c[0x0][0x600] ;  /* 0x00018000ff167b82 */ /* 0x000e240000000800 */
[-CC-:B-1----:R-:W-:Y:S01]  /*40d0*/  SHF.R.U64 R14, R8, R10.reuse, R9.reuse ;  /* 0x0000000a080e7219 */ /* 0x182fe20000001209 */
[----:B------:R-:W-:Y:S01]  /*40e0*/  IMAD.MOV.U32 R8, RZ, RZ, -0x1 ;  /* 0xffffffffff087424 */ /* 0x000fe200078e00ff */
[----:B------:R-:W-:-:S04]  /*40f0*/  SHF.R.U32.HI R9, RZ, R10, R9 ;  /* 0x0000000aff097219 */ /* 0x000fc80000011609 */
[----:B------:R-:W1:Y:S01]  /*4100*/  LDC R24, c[0x0][0x648] ;  /* 0x00019200ff187b82 */ /* 0x000e620000000800 */
[-CC-:B--2---:R-:W-:Y:S02]  /*4110*/  SHF.R.U64 R21, R14, R12.reuse, R9.reuse ;  /* 0x0000000c0e157219 */ /* 0x184fe40000001209 */
[----:B------:R-:W-:-:S05]  /*4120*/  SHF.R.U32.HI R6, RZ, R12, R9 ;  /* 0x0000000cff067219 */ /* 0x000fca0000011609 */
[----:B------:R-:W2:Y:S01]  /*4130*/  LDC R26, c[0x0][0x638] ;  /* 0x00018e00ff1a7b82 */ /* 0x000ea20000000800 */
[-C--:B---3--:R-:W-:Y:S02]  /*4140*/  SHF.L.U32 R8, R8, R27.reuse, RZ ;  /* 0x0000001b08087219 */ /* 0x088fe400000006ff */
[-CC-:B------:R-:W-:Y:S02]  /*4150*/  SHF.R.U64 R25, R21, R27.reuse, R6.reuse ;  /* 0x0000001b15197219 */ /* 0x180fe40000001206 */
[----:B------:R-:W-:Y:S02]  /*4160*/  LOP3.LUT R32, RZ, R8, RZ, 0x33, !PT ;  /* 0x00000008ff207212 */ /* 0x000fe400078e33ff */
[----:B------:R-:W-:Y:S01]  /*4170*/  SHF.R.U32.HI R9, RZ, R27, R6 ;  /* 0x0000001bff097219 */ /* 0x000fe20000011606 */
[----:B------:R-:W3:Y:S01]  /*4180*/  LDC R31, c[0x0][0x610] ;  /* 0x00018400ff1f7b82 */ /* 0x000ee20000000800 */
[----:B------:R-:W-:Y:S01]  /*4190*/  IMAD.MOV.U32 R8, RZ, RZ, R25 ;  /* 0x000000ffff087224 */ /* 0x000fe200078e0019 */
[----:B------:R-:W-:Y:S06]  /*41a0*/  @!P0 BRA `(.L_x_70) ;  /* 0x0000000000288947 */ /* 0x000fec0003800000 */
        /* <DEDUP_REMOVED lines=10> */
.L_x_70:
[----:B------:R-:W-:Y:S02]  /*4250*/  ISETP.NE.AND P0, PT, R16, 0x1, PT ;  /* 0x000000011000780c */ /* 0x000fe40003f05270 */
[----:B-1----:R-:W-:Y:S01]  /*4260*/  SHF.R.U64 R6, R8, R24, R9 ;  /* 0x0000001808067219 */ /* 0x002fe20000001209 */
[----:B0-----:R-:W-:Y:S01]  /*4270*/  VIADD R9, R22, 0xffffffff ;  /* 0xffffffff16097836 */ /* 0x001fe20000000000 */
[----:B------:R-:W-:Y:S02]  /*4280*/  SHF.L.U32 R30, R30, R27, RZ ;  /* 0x0000001b1e1e7219 */ /* 0x000fe400000006ff */
[----:B------:R-:W-:Y:S01]  /*4290*/  LOP3.LUT R5, R21, R32, RZ, 0xc0, !PT ;  /* 0x0000002015057212 */ /* 0x000fe200078ec0ff */
[----:B------:R-:W-:-:S04]  /*42a0*/  IMAD.MOV R8, RZ, RZ, -R6 ;  /* 0x000000ffff087224 */ /* 0x000fc800078e0a06 */
[----:B------:R-:W-:Y:S01]  /*42b0*/  IMAD R6, R30, R6, R5 ;  /* 0x000000061e067224 */ /* 0x000fe200078e0205 */
[----:B------:R-:W-:Y:S01]  /*42c0*/  LOP3.LUT R5, R14, R9, RZ, 0xc0, !PT ;  /* 0x000000090e057212 */ /* 0x000fe200078ec0ff */
[----:B------:R-:W-:Y:S02]  /*42d0*/  @P0 IMAD R3, R7, R20, R4 ;  /* 0x0000001407030224 */ /* 0x000fe400078e0204 */
[----:B--2---:R-:W-:Y:S02]  /*42e0*/  IMAD R4, R8, R26, R25 ;  /* 0x0000001a08047224 */ /* 0x004fe400078e0219 */
[----:B---3--:R-:W-:Y:S02]  /*42f0*/  IMAD R3, R6, R31, R3 ;  /* 0x0000001f06037224 */ /* 0x008fe400078e0203 */
[----:B------:R-:W-:Y:S02]  /*4300*/  IMAD R4, R4, R22, R5 ;  /* 0x0000001604047224 */ /* 0x000fe400078e0205 */
[----:B------:R-:W-:-:S02]  /*4310*/  IMAD.MOV.U32 R8, RZ, RZ, 0x1 ;  /* 0x00000001ff087424 */ /* 0x000fc400078e00ff */
[----:B------:R-:W-:Y:S01]  /*4320*/  IMAD.MOV.U32 R6, RZ, RZ, R23 ;  /* 0x000000ffff067224 */ /* 0x000fe200078e0017 */
[----:B------:R-:W-:Y:S02]  /*4330*/  SEL R21, R4, R3, !P0 ;  /* 0x0000000304157207 */ /* 0x000fe40004000000 */
[----:B------:R-:W-:-:S07]  /*4340*/  SEL R22, R3, R4, !P0 ;  /* 0x0000000403167207 */ /* 0x000fce0004000000 */
.L_x_68:
[----:B------:R-:W-:-:S08]  /*4350*/  NOP ;  /* 0x0000000000007918 */ /* 0x000fd00000000000 */
[----:B------:R-:W0:-:S00]  /*4360*/  USETMAXREG.DEALLOC.CTAPOOL 0x28 ;  /* 0x00000028000079c8 */ /* 0x000e0000080e0500 */
[----:B0-----:R-:W-:-:S13]  /*4370*/  ISETP.NE.AND P0, PT, R0, RZ, PT ;  /* 0x000000ff0000720c */ /* 0x001fda0003f05270 */
[----:B------:R-:W-:Y:S05]  /*4380*/  @P0 EXIT ;  /* 0x000000000000094d */ /* 0x000fea0003800000 */
[----:B------:R-:W-:Y:S01]  /*4390*/  LOP3.LUT P0, RZ, R8, 0xff, RZ, 0xc0, !PT ;  /* 0x000000ff08ff7812 */ /* 0x000fe2000780c0ff */
[----:B------:R-:W-:Y:S02]  /*43a0*/  IMAD.MOV.U32 R0, RZ, RZ, 0x1 ;  /* 0x00000001ff007424 */ /* 0x000fe400078e00ff */
[----:B------:R-:W-:-:S10]  /*43b0*/  IMAD.MOV.U32 R8, RZ, RZ, RZ ;  /* 0x000000ffff087224 */ /* 0x000fd400078e00ff */
[----:B------:R-:W-:Y:S05]  /*43c0*/  @!P0 BRA `(.L_x_71) ;  /* 0x0000000c00488947 */ /* 0x000fea0003800000 */
[----:B------:R-:W0:Y:S01]  /*43d0*/  LDC R0, c[0x0][0x28c] ;  /* 0x0000a300ff007b82 */ /* 0x000e220000000800 */
[----:B------:R-:W1:Y:S01]  /*43e0*/  S2R R13, SR_CgaCtaId ;  /* 0x00000000000d7919 */ /* 0x000e620000008800 */
[----:B------:R-:W-:Y:S01]  /*43f0*/  ULDC UR5, c[0x0][0x600] ;  /* 0x0001800000057ab9 */ /* 0x000fe20000000800 */
[----:B------:R-:W-:Y:S01]  /*4400*/  ULDC UR4, c[0x0][0xc] ;  /* 0x0000030000047ab9 */ /* 0x000fe20000000800 */
[----:B------:R-:W-:Y:S01]  /*4410*/  UIADD3 UR16, UR5, -0x1, URZ ;  /* 0xffffffff05107890 */ /* 0x000fe2000fffe03f */
[----:B------:R-:W-:Y:S01]  /*4420*/  BSSY B0, `(.L_x_71) ;  /* 0x00000cc000007945 */ /* 0x000fe20003800000 */
[----:B------:R-:W-:Y:S01]  /*4430*/  ULDC UR6, c[0x0][0x658] ;  /* 0x0001960000067ab9 */ /* 0x000fe20000000800 */
[----:B------:R-:W-:Y:S01]  /*4440*/  ULDC UR5, c[0x0][0x10] ;  /* 0x0000040000057ab9 */ /* 0x000fe20000000800 */
[----:B------:R-:W-:Y:S01]  /*4450*/  UMOV UR7, 0xffffffff ;  /* 0xffffffff00077882 */ /* 0x000fe20000000000 */
[----:B------:R-:W-:Y:S01]  /*4460*/  UMOV UR8, 0x1 ;  /* 0x0000000100087882 */ /* 0x000fe20000000000 */
[----:B------:R-:W-:Y:S01]  /*4470*/  UIMAD.WIDE.U32 UR4, UR4, UR5, URZ ;  /* 0x00000005040472a5 */ /* 0x000fe2000f8e003f */
[----:B------:R-:W-:Y:S01]  /*4480*/  IMAD.MOV.U32 R10, RZ, RZ, 0x1 ;  /* 0x00000001ff0a7424 */ /* 0x000fe200078e00ff */
[----:B------:R-:W-:Y:S01]  /*4490*/  USHF.L.U32 UR7, UR7, UR6, URZ ;  /* 0x0000000607077299 */ /* 0x000fe2000800063f */
[----:B------:R-:W-:Y:S01]  /*44a0*/  LOP3.LUT R9, R19, 0x2, RZ, 0xfc, !PT ;  /* 0x0000000213097812 */ /* 0x000fe200078efcff */
[----:B------:R-:W-:Y:S01]  /*44b0*/  USHF.L.U32 UR18, UR8, UR6, URZ ;  /* 0x0000000608127299 */ /* 0x000fe2000800063f */
[----:B------:R-:W-:Y:S01]  /*44c0*/  IMAD.MOV.U32 R8, RZ, RZ, RZ ;  /* 0x000000ffff087224 */ /* 0x000fe200078e00ff */
[----:B------:R-:W-:Y:S01]  /*44d0*/  ULOP3.LUT UR17, URZ, UR7, URZ, 0x33, !UPT ;  /* 0x000000073f117292 */ /* 0x000fe2000f8e333f */
[----:B------:R-:W-:Y:S01]  /*44e0*/  ULDC UR6, c[0x0][0x14] ;  /* 0x0000050000067ab9 */ /* 0x000fe20000000800 */
[----:B------:R-:W-:Y:S01]  /*44f0*/  ULDC.64 UR22, c[0x0][0x198] ;  /* 0x0000660000167ab9 */ /* 0x000fe20000000a00 */
[----:B------:R-:W-:-:S02]  /*4500*/  UIMAD.WIDE.U32 UR20, UR4, UR6, URZ ;  /* 0x00000006041472a5 */ /* 0x000fc4000f8e003f */
[----:B------:R-:W-:Y:S01]  /*4510*/  UIMAD UR13, UR5, UR6, URZ ;  /* 0x00000006050d72a4 */ /* 0x000fe2000f8e023f */
[----:B0-----:R-:W-:-:S03]  /*4520*/  VIADD R0, R0, 0x1f ;  /* 0x0000001f00007836 */ /* 0x001fc60000000000 */
[----:B------:R-:W-:Y:S02]  /*4530*/  UIADD3 UR13, UR21, UR13, URZ ;  /* 0x0000000d150d7290 */ /* 0x000fe4000fffe03f */
[----:B------:R-:W-:-:S04]  /*4540*/  SHF.R.S32.HI R3, RZ, 0x1f, R0 ;  /* 0x0000001fff037819 */ /* 0x000fc80000011400 */
[----:B------:R-:W-:Y:S01]  /*4550*/  LEA.HI R3, R3, R0, RZ, 0x5 ;  /* 0x0000000003037211 */ /* 0x000fe200078f28ff */
[C---:B-1----:R-:W-:Y:S02]  /*4560*/  IMAD.SHL.U32 R12, R13.reuse, 0x8, RZ ;  /* 0x000000080d0c7824 */ /* 0x042fe400078e00ff */
[----:B------:R-:W-:Y:S01]  /*4570*/  IMAD.SHL.U32 R13, R13, 0x100, RZ ;  /* 0x000001000d0d7824 */ /* 0x000fe200078e00ff */
[----:B------:R-:W-:Y:S01]  /*4580*/  SHF.R.S32.HI R11, RZ, 0x5, R3 ;  /* 0x00000005ff0b7819 */ /* 0x000fe20000011403 */
[----:B------:R-:W-:Y:S01]  /*4590*/  IMAD.MOV.U32 R0, RZ, RZ, 0x1 ;  /* 0x00000001ff007424 */ /* 0x000fe200078e00ff */
[----:B------:R-:W-:Y:S02]  /*45a0*/  LOP3.LUT R12, R12, 0x8, RZ, 0xc0, !PT ;  /* 0x000000080c0c7812 */ /* 0x000fe400078ec0ff */
[----:B------:R-:W-:Y:S01]  /*45b0*/  LOP3.LUT R13, R13, 0x100, RZ, 0xc0, !PT ;  /* 0x000001000d0d7812 */ /* 0x000fe200078ec0ff */
[----:B------:R-:W-:-:S07]  /*45c0*/  VIADD R20, R11, 0x1 ;  /* 0x000000010b147836 */ /* 0x000fce0000000000 */
.L_x_82:
[----:B------:R-:W-:-:S03]  /*45d0*/  UMOV UR4, 0xffffffff ;  /* 0xffffffff00047882 */ /* 0x000fc60000000000 */
[----:B------:R-:W-:Y:S05]  /*45e0*/  BRA.DIV UR4, `(.L_x_72) ;  /* 0x0000001204ec7947 */ /* 0x000fea000b800000 */
[----:B------:R-:W-:-:S13]  /*45f0*/  ELECT P6, URZ, PT ;  /* 0x00000000003f782f */ /* 0x000fda00038c0000 */
.L_x_102:
[----:B------:R-:W0:Y:S01]  /*4600*/  LDC R3, c[0x0][0x28c] ;  /* 0x0000a300ff037b82 */ /* 0x000e220000000800 */
[----:B------:R-:W-:Y:S01]  /*4610*/  BSSY B1, `(.L_x_73) ;  /* 0x0000038000017945 */ /* 0x000fe20003800000 */
[----:B0-----:R-:W-:-:S13]  /*4620*/  ISETP.LT.OR P6, PT, R3, 0x1, !P6 ;  /* 0x000000010300780c */ /* 0x001fda00077c1670 */
[----:B------:R-:W-:Y:S05]  /*4630*/  @P6 BRA `(.L_x_74) ;  /* 0x0000000000d46947 */ /* 0x000fea0003800000 */
[----:B------:R-:W-:Y:S02]  /*4640*/  IMAD R21, R21, 0x10, R12 ;  /* 0x0000001015157824 */ /* 0x000fe400078e020c */
[----:B------:R-:W-:Y:S02]  /*4650*/  IMAD.SHL.U32 R22, R22, 0x100, RZ ;  /* 0x0000010016167824 */ /* 0x000fe400078e00ff */
[----:B------:R-:W-:Y:S02]  /*4660*/  IMAD.MOV.U32 R23, RZ, RZ, RZ ;  /* 0x000000ffff177224 */ /* 0x000fe400078e00ff */
[----:B------:R-:W-:Y:S02]  /*4670*/  IMAD.MOV.U32 R3, RZ, RZ, R20 ;  /* 0x000000ffff037224 */ /* 0x000fe400078e0014 */
[----:B------:R-:W-:Y:S02]  /*4680*/  IMAD.MOV.U32 R4, RZ, RZ, R0 ;  /* 0x000000ffff047224 */ /* 0x000fe400078e0000 */
[----:B------:R-:W-:-:S07]  /*4690*/  IMAD.MOV.U32 R14, RZ, RZ, R8 ;  /* 0x000000ffff0e7224 */ /* 0x000fce00078e0008 */
.L_x_77:
[----:B------:R-:W0:Y:S01]  /*46a0*/  S2R R24, SR_CgaCtaId ;  /* 0x0000000000187919 */ /* 0x000e220000008800 */
[----:B------:R-:W-:Y:S02]  /*46b0*/  MOV R5, 0x400 ;  /* 0x0000040000057802 */ /* 0x000fe40000000f00 */
[----:B------:R-:W-:-:S13]  /*46c0*/  LOP3.LUT P1, RZ, R18, 0x7f, RZ, 0xc0, !PT ;  /* 0x0000007f12ff7812 */ /* 0x000fda000782c0ff */
[----:B------:R-:W1:Y:S01]  /*46d0*/  @!P1 LDC R7, c[0x0][0x500] ;  /* 0x00014000ff079b82 */ /* 0x000e620000000800 */
[----:B0-----:R-:W-:Y:S02]  /*46e0*/  LEA R15, R24, R5, 0x18 ;  /* 0x00000005180f7211 */ /* 0x001fe400078ec0ff */
[----:B------:R-:W-:-:S03]  /*46f0*/  SHF.L.U32 R5, R4, 0x1f, RZ ;  /* 0x0000001f04057819 */ /* 0x000fc600000006ff */
[----:B------:R-:W-:-:S04]  /*4700*/  IMAD R24, R14, 0x8, R15 ;  /* 0x000000080e187824 */ /* 0x000fc800078e020f */
[----:B------:R-:W0:Y:S02]  /*4710*/  SYNCS.PHASECHK.TRANS64.TRYWAIT P0, [R24+URZ+0x68], R5 ;  /* 0x00006805180075a7 */ /* 0x000e24000800017f */
[----:B01----:R-:W-:Y:S05]  /*4720*/  @!P0 BRA `(.L_x_75) ;  /* 0x0000001000bc8947 */ /* 0x003fea0003800000 */
.L_x_103:
[----:B0-----:R-:W-:Y:S01]  /*4730*/  PRMT R5, R9, 0x9910, RZ ;  /* 0x0000991009057816 */ /* 0x001fe200000000ff */
[----:B------:R0:W-:Y:S03]  /*4740*/  @!P1 SYNCS.ARRIVE.TRANS64 RZ, [R24+URZ], R7 ;  /* 0x0000000718ff99a7 */ /* 0x0001e6000800003f */
[----:B------:R-:W-:-:S13]  /*4750*/  ISETP.NE.AND P0, PT, R5, 0x2, PT ;  /* 0x000000020500780c */ /* 0x000fda0003f05270 */
[----:B0-----:R-:W-:Y:S05]  /*4760*/  @P0 BRA `(.L_x_76) ;  /* 0x0000000000040947 */ /* 0x001fea0003800000 */
[----:B------:R-:W-:Y:S01]  /*4770*/  BPT.TRAP 0x1 ;  /* 0x000000040000795c */ /* 0x000fe20000300000 */
.L_x_76:
[----:B------:R-:W-:Y:S01]  /*4780*/  IMAD R5, R14, 0x200, R13 ;  /* 0x000002000e057824 */ /* 0x000fe200078e020d */
[----:B------:R-:W-:Y:S01]  /*4790*/  R2UR UR9, R24 ;  /* 0x00000000180972ca */ /* 0x000fe200000e0000 */
[--C-:B------:R-:W-:Y:S01]  /*47a0*/  IMAD R7, R14, 0x4000, R15.reuse ;  /* 0x000040000e077824 */ /* 0x100fe200078e020f */
[----:B------:R-:W-:Y:S01]  /*47b0*/  UIADD3 UR4, UP0, UR22, 0xf0, URZ ;  /* 0x000000f016047890 */ /* 0x000fe2000ff1e03f */
[----:B------:R-:W-:Y:S01]  /*47c0*/  IMAD R5, R5, 0x2, R15 ;  /* 0x0000000205057824 */ /* 0x000fe200078e020f */
[----:B------:R-:W-:Y:S01]  /*47d0*/  R2UR UR11, R22 ;  /* 0x00000000160b72ca */ /* 0x000fe200000e0000 */
[----:B------:R-:W-:Y:S01]  /*47e0*/  VIADD R3, R3, 0xffffffff ;  /* 0xffffffff03037836 */ /* 0x000fe20000000000 */
[----:B------:R-:W-:Y:S01]  /*47f0*/  R2UR UR5, R7 ;  /* 0x00000000070572ca */ /* 0x000fe200000e0000 */
[----:B------:R-:W-:Y:S01]  /*4800*/  UIADD3 UR24, UP1, UR22, 0x1f0, URZ ;  /* 0x000001f016187890 */ /* 0x000fe2000ff3e03f */
[----:B------:R-:W-:Y:S01]  /*4810*/  R2UR UR8, R5 ;  /* 0x00000000050872ca */ /* 0x000fe200000e0000 */
[----:B------:R-:W-:Y:S01]  /*4820*/  VIADD R14, R14, 0x1 ;  /* 0x000000010e0e7836 */ /* 0x000fe20000000000 */
[----:B------:R-:W-:Y:S01]  /*4830*/  R2UR UR10, R23 ;  /* 0x00000000170a72ca */ /* 0x000fe200000e0000 */
[----:B------:R-:W-:Y:S01]  /*4840*/  UIADD3.X UR25, URZ, UR23, URZ, UP1, !UPT ;  /* 0x000000173f197290 */ /* 0x000fe20008ffe43f */
[----:B------:R-:W-:Y:S01]  /*4850*/  R2UR UR12, R6 ;  /* 0x00000000060c72ca */ /* 0x000fe200000e0000 */
[----:B------:R-:W-:Y:S01]  /*4860*/  UMOV UR6, 0x0 ;  /* 0x0000000000067882 */ /* 0x000fe20000000000 */
[----:B------:R-:W-:Y:S01]  /*4870*/  R2UR UR19, R21 ;  /* 0x00000000151372ca */ /* 0x000fe200000e0000 */
[----:B------:R-:W-:Y:S01]  /*4880*/  UMOV UR7, 0x10000000 ;  /* 0x1000000000077882 */ /* 0x000fe20000000000 */
[----:B------:R-:W-:Y:S01]  /*4890*/  ISETP.GT.AND P1, PT, R3, 0x1, PT ;  /* 0x000000010300780c */ /* 0x000fe20003f24270 */
[----:B------:R-:W-:Y:S01]  /*48a0*/  UMOV UR26, 0x30000 ;  /* 0x00030000001a7882 */ /* 0x000fe20000000000 */
[C---:B------:R-:W-:Y:S01]  /*48b0*/  ISETP.NE.AND P0, PT, R14.reuse, 0xd, PT ;  /* 0x0000000d0e00780c */ /* 0x040fe20003f05270 */
[----:B------:R-:W-:Y:S01]  /*48c0*/  UIADD3 UR14, UR5, 0x180, URZ ;  /* 0x00000180050e7890 */ /* 0x000fe2000fffe03f */
[----:B------:R-:W-:Y:S01]  /*48d0*/  VIADD R23, R23, 0x20 ;  /* 0x0000002017177836 */ /* 0x000fe20000000000 */
[----:B------:R-:W-:Y:S01]  /*48e0*/  UIADD3.X UR5, URZ, UR23, URZ, UP0, !UPT ;  /* 0x000000173f057290 */ /* 0x000fe200087fe43f */
[----:B------:R-:W-:Y:S01]  /*48f0*/  SEL R5, RZ, 0x1, P0 ;  /* 0x00000001ff057807 */ /* 0x000fe20000000000 */
[----:B------:R-:W-:Y:S01]  /*4900*/  UIADD3 UR15, UR8, 0x34180, URZ ;  /* 0x00034180080f7890 */ /* 0x000fe2000fffe03f */
[----:B------:R-:W-:-:S02]  /*4910*/  SEL R14, R14, RZ, P0 ;  /* 0x000000ff0e0e7207 */ /* 0x000fc40000000000 */
[----:B------:R-:W-:Y:S01]  /*4920*/  UMOV UR8, UR14 ;  /* 0x0000000e00087c82 */ /* 0x000fe20008000000 */
[----:B------:R-:W-:-:S03]  /*4930*/  LOP3.LUT R4, R4, R5, RZ, 0x3c, !PT ;  /* 0x0000000504047212 */ /* 0x000fc600078e3cff */
[----:B------:R0:W-:Y:S02]  /*4940*/  UTMALDG.3D [UR8], [UR4], desc[UR6] ;  /* 0x00000608040075b4 */ /* 0x0001e40008011000 */
[----:B0-----:R-:W-:Y:S01]  /*4950*/  UMOV UR8, UR15 ;  /* 0x0000000f00087c82 */ /* 0x001fe20008000000 */
[----:B------:R-:W-:Y:S02]  /*4960*/  UMOV UR11, UR19 ;  /* 0x00000013000b7c82 */ /* 0x000fe40008000000 */
[----:B------:R0:W-:Y:S02]  /*4970*/  UTMALDG.3D.MULTICAST [UR8], [UR24], UR26, desc[UR6] ;  /* 0x00000608180073b4 */ /* 0x0001e4000801181a */
[----:B0-----:R-:W-:Y:S05]  /*4980*/  @P1 BRA `(.L_x_77) ;  /* 0xfffffffc00441947 */ /* 0x001fea000383ffff */
.L_x_74:
[----:B------:R-:W-:Y:S05]  /*4990*/  BSYNC B1 ;  /* 0x0000000000017941 */ /* 0x000fea0003800000 */
.L_x_73:
[----:B------:R-:W-:Y:S01]  /*49a0*/  LOP3.LUT P1, RZ, R10, 0xff, RZ, 0xc0, !PT ;  /* 0x000000ff0aff7812 */ /* 0x000fe2000782c0ff */
[C---:B------:R-:W-:Y:S01]  /*49b0*/  IMAD.IADD R8, R11.reuse, 0x1, R8 ;  /* 0x000000010b087824 */ /* 0x040fe200078e0208 */
[----:B------:R-:W-:Y:S01]  /*49c0*/  ULDC.64 UR4, c[0x0][0x650] ;  /* 0x0001940000047ab9 */ /* 0x000fe20000000a00 */
[C---:B------:R-:W-:Y:S01]  /*49d0*/  ISETP.GE.U32.AND P2, PT, R11.reuse, 0xd, PT ;  /* 0x0000000d0b00780c */ /* 0x040fe20003f46070 */
[----:B------:R-:W-:Y:S01]  /*49e0*/  BSSY B1, `(.L_x_78) ;  /* 0x000006d000017945 */ /* 0x000fe20003800000 */
[----:B------:R-:W-:Y:S01]  /*49f0*/  IMAD.MOV.U32 R22, RZ, RZ, -0x1 ;  /* 0xffffffffff167424 */ /* 0x000fe200078e00ff */
[----:B------:R-:W-:Y:S01]  /*4a00*/  ISETP.GT.U32.AND P0, PT, R8, 0xc, PT ;  /* 0x0000000c0800780c */ /* 0x000fe20003f04070 */
[----:B------:R-:W-:Y:S01]  /*4a10*/  IMAD.MOV.U32 R21, RZ, RZ, -0x1 ;  /* 0xffffffffff157424 */ /* 0x000fe200078e00ff */
[----:B------:R-:W-:Y:S01]  /*4a20*/  PRMT R10, RZ, 0x7610, R10 ;  /* 0x00007610ff0a7816 */ /* 0x000fe2000000000a */
[----:B------:R-:W-:Y:S01]  /*4a30*/  IMAD.MOV.U32 R6, RZ, RZ, -0x1 ;  /* 0xffffffffff067424 */ /* 0x000fe200078e00ff */
[----:B------:R-:W-:-:S03]  /*4a40*/  ISETP.LT.U32.AND P0, PT, R11, 0xd, P0 ;  /* 0x0000000d0b00780c */ /* 0x000fc60000701070 */
[----:B------:R-:W0:Y:S01]  /*4a50*/  @P1 S2R R4, SR_CgaCtaId ;  /* 0x0000000000041919 */ /* 0x000e220000008800 */
[----:B------:R-:W-:-:S04]  /*4a60*/  @P1 MOV R3, 0x400 ;  /* 0x0000040000031802 */ /* 0x000fc80000000f00 */
[----:B0-----:R-:W-:Y:S01]  /*4a70*/  @P1 LEA R3, R4, R3, 0x18 ;  /* 0x0000000304031211 */ /* 0x001fe200078ec0ff */
[----:B------:R-:W-:-:S03]  /*4a80*/  IMAD.WIDE.U32 R4, R8, 0x4ec4ec4f, RZ ;  /* 0x4ec4ec4f08047825 */ /* 0x000fc600078e00ff */
[----:B------:R0:W-:Y:S01]  /*4a90*/  @P1 SYNCS.ARRIVE.TRANS64.A1T0 RZ, [R3+URZ+0xe8], RZ ;  /* 0x0000e8ff03ff19a7 */ /* 0x0001e2000810003f */
[----:B------:R-:W-:Y:S02]  /*4aa0*/  IADD3 R2, P1, R2, UR20, RZ ;  /* 0x0000001402027c10 */ /* 0x000fe4000ff3e0ff */
[----:B------:R-:W-:Y:S02]  /*4ab0*/  SHF.R.U32.HI R5, RZ, 0x2, R5 ;  /* 0x00000002ff057819 */ /* 0x000fe40000011605 */
[----:B------:R-:W-:Y:S02]  /*4ac0*/  IADD3.X R17, R17, UR13, RZ, P1, !PT ;  /* 0x0000000d11117c10 */ /* 0x000fe40008ffe4ff */
[----:B0-----:R-:W-:Y:S01]  /*4ad0*/  SEL R3, RZ, 0x1, !P0 ;  /* 0x00000001ff037807 */ /* 0x001fe20004000000 */
[----:B------:R-:W-:Y:S01]  /*4ae0*/  IMAD R8, R5, -0xd, R8 ;  /* 0xfffffff305087824 */ /* 0x000fe200078e0208 */
[----:B------:R-:W-:Y:S02]  /*4af0*/  ISETP.GE.U32.AND P0, PT, R2, UR4, PT ;  /* 0x0000000402007c0c */ /* 0x000fe4000bf06070 */
[----:B------:R-:W-:-:S02]  /*4b00*/  LOP3.LUT R0, R0, R3, RZ, 0x3c, !PT ;  /* 0x0000000300007212 */ /* 0x000fc400078e3cff */
[----:B------:R-:W-:Y:S02]  /*4b10*/  ISETP.GE.U32.AND.EX P0, PT, R17, UR5, PT, P0 ;  /* 0x0000000511007c0c */ /* 0x000fe4000bf06100 */
[----:B------:R-:W-:Y:S02]  /*4b20*/  @P2 LOP3.LUT R0, R0, 0x1, R5, 0x78, !PT ;  /* 0x0000000100002812 */ /* 0x000fe400078e7805 */
[----:B------:R-:W-:-:S09]  /*4b30*/  PRMT R3, RZ, 0x7610, R3 ;  /* 0x00007610ff037816 */ /* 0x000fd20000000003 */
[----:B------:R-:W-:Y:S05]  /*4b40*/  @P0 BRA `(.L_x_79) ;  /* 0x0000000400580947 */ /* 0x000fea0003800000 */
[----:B------:R-:W0:Y:S01]  /*4b50*/  S2R R21, SR_CTAID.X ;  /* 0x0000000000157919 */ /* 0x000e220000002500 */
[----:B------:R-:W-:Y:S01]  /*4b60*/  ULDC.64 UR4, c[0x0][0x628] ;  /* 0x00018a0000047ab9 */ /* 0x000fe20000000a00 */
[----:B------:R-:W-:Y:S01]  /*4b70*/  ULDC UR7, c[0x0][0x630] ;  /* 0x00018c0000077ab9 */ /* 0x000fe20000000800 */
[----:B------:R-:W-:Y:S01]  /*4b80*/  ISETP.NE.U32.AND P0, PT, RZ, UR4, PT ;  /* 0x00000004ff007c0c */ /* 0x000fe2000bf05070 */
[----:B------:R-:W1:Y:S01]  /*4b90*/  S2R R15, SR_CTAID.Y ;  /* 0x00000000000f7919 */ /* 0x000e620000002600 */
[----:B------:R-:W-:Y:S01]  /*4ba0*/  ULDC UR8, c[0x0][0x150] ;  /* 0x0000540000087ab9 */ /* 0x000fe20000000800 */
[----:B------:R-:W-:Y:S01]  /*4bb0*/  IMAD.MOV.U32 R4, RZ, RZ, R2 ;  /* 0x000000ffff047224 */ /* 0x000fe200078e0002 */
[----:B------:R-:W-:Y:S01]  /*4bc0*/  ISETP.NE.AND.EX P0, PT, RZ, UR5, PT, P0 ;  /* 0x00000005ff007c0c */ /* 0x000fe2000bf05300 */
[----:B------:R-:W-:Y:S01]  /*4bd0*/  IMAD.MOV.U32 R5, RZ, RZ, R17 ;  /* 0x000000ffff057224 */ /* 0x000fe200078e0011 */
[----:B0-----:R-:W-:-:S11]  /*4be0*/  I2FP.F32.U32 R22, R21 ;  /* 0x0000001500167245 */ /* 0x001fd60000201000 */
[----:B------:R-:W-:Y:S05]  /*4bf0*/  @!P0 BRA `(.L_x_80) ;  /* 0x0000000000288947 */ /* 0x000fea0003800000 */
[----:B------:R-:W-:Y:S02]  /*4c00*/  ULDC UR6, c[0x0][0x634] ;  /* 0x00018d0000067ab9 */ /* 0x000fe40000000800 */
[----:B------:R-:W-:-:S05]  /*4c10*/  IADD3 R5, P0, R2, UR6, RZ ;  /* 0x0000000602057c10 */ /* 0x000fca000ff1e0ff */
[----:B------:R-:W-:-:S04]  /*4c20*/  IMAD.X R3, RZ, RZ, R17, P0 ;  /* 0x000000ffff037224 */ /* 0x000fc800000e0611 */
[----:B------:R-:W-:-:S04]  /*4c30*/  IMAD.WIDE.U32 R6, R3, UR4, RZ ;  /* 0x0000000403067c25 */ /* 0x000fc8000f8e00ff */
[----:B------:R-:W-:-:S04]  /*4c40*/  IMAD.WIDE.U32 R6, P0, R5, UR5, R6 ;  /* 0x0000000505067c25 */ /* 0x000fc8000f800006 */
[----:B------:R-:W-:-:S04]  /*4c50*/  IMAD.WIDE.U32 R4, R5, UR4, RZ ;  /* 0x0000000405047c25 */ /* 0x000fc8000f8e00ff */
[----:B------:R-:W-:Y:S01]  /*4c60*/  IMAD.MOV.U32 R4, RZ, RZ, R7 ;  /* 0x000000ffff047224 */ /* 0x000fe200078e0007 */
[----:B------:R-:W-:Y:S01]  /*4c70*/  IADD3 RZ, P1, R5, R6, RZ ;  /* 0x0000000605ff7210 */ /* 0x000fe20007f3e0ff */
[----:B------:R-:W-:-:S04]  /*4c80*/  IMAD.X R5, RZ, RZ, RZ, P0 ;  /* 0x000000ffff057224 */ /* 0x000fc800000e06ff */
[----:B------:R-:W-:-:S08]  /*4c90*/  IMAD.WIDE.U32.X R4, R3, UR5, R4, P1 ;  /* 0x0000000503047c25 */ /* 0x000fd000088e0404 */
.L_x_80:
[--C-:B------:R-:W-:Y:S01]  /*4ca0*/  SHF.R.U64 R14, R4, UR7, R5.reuse ;  /* 0x00000007040e7c19 */ /* 0x100fe20008001205 */
[----:B------:R-:W-:Y:S01]  /*4cb0*/  FMUL R22, R22, UR8 ;  /* 0x0000000816167c20 */ /* 0x000fe20008400000 */
[----:B------:R-:W-:Y:S01]  /*4cc0*/  SHF.R.U32.HI R3, RZ, UR7, R5 ;  /* 0x00000007ff037c19 */ /* 0x000fe20008011605 */
[----:B------:R-:W0:Y:S01]  /*4cd0*/  LDC R6, c[0x0][0x144] ;  /* 0x00005100ff067b82 */ /* 0x000e220000000800 */
[----:B------:R-:W-:Y:S01]  /*4ce0*/  IADD3 R4, P0, RZ, -R14, RZ ;  /* 0x8000000eff047210 */ /* 0x000fe20007f1e0ff */
[----:B------:R-:W-:Y:S01]  /*4cf0*/  ULDC.64 UR4, c[0x0][0x620] ;  /* 0x0001880000047ab9 */ /* 0x000fe20000000a00 */
[----:B-1----:R-:W-:Y:S01]  /*4d00*/  I2FP.F32.U32 R5, R15 ;  /* 0x0000000f00057245 */ /* 0x002fe20000201000 */
[----:B------:R-:W1:Y:S01]  /*4d10*/  F2I.U32.TRUNC.NTZ R22, R22 ;  /* 0x0000001600167305 */ /* 0x000e62000020f000 */
[----:B------:R-:W-:Y:S01]  /*4d20*/  ULDC UR6, c[0x0][0x154] ;  /* 0x0000550000067ab9 */ /* 0x000fe20000000800 */
[----:B------:R-:W-:Y:S01]  /*4d30*/  IMAD.X R3, RZ, RZ, ~R3, P0 ;  /* 0x000000ffff037224 */ /* 0x000fe200000e0e03 */
[----:B------:R-:W-:Y:S01]  /*4d40*/  ISETP.NE.AND P2, PT, R16, 0x1, PT ;  /* 0x000000011000780c */ /* 0x000fe20003f45270 */
[----:B------:R-:W-:Y:S01]  /*4d50*/  FMUL R23, R5, UR6 ;  /* 0x0000000605177c20 */ /* 0x000fe20008400000 */
[----:B------:R-:W2:Y:S01]  /*4d60*/  LDC R24, c[0x0][0x148] ;  /* 0x00005200ff187b82 */ /* 0x000ea20000000800 */
[----:B------:R-:W-:Y:S01]  /*4d70*/  IMAD R3, R3, UR4, RZ ;  /* 0x0000000403037c24 */ /* 0x000fe2000f8e02ff */
[----:B------:R-:W-:-:S02]  /*4d80*/  ULDC.64 UR6, c[0x0][0x640] ;  /* 0x0001900000067ab9 */ /* 0x000fc40000000a00 */
[----:B------:R-:W-:Y:S01]  /*4d90*/  ISETP.NE.U32.AND P0, PT, RZ, UR6, PT ;  /* 0x00000006ff007c0c */ /* 0x000fe2000bf05070 */
[C---:B------:R-:W-:Y:S01]  /*4da0*/  IMAD R7, R4.reuse, UR5, R3 ;  /* 0x0000000504077c24 */ /* 0x040fe2000f8e0203 */
[----:B------:R-:W3:Y:S01]  /*4db0*/  F2I.U32.TRUNC.NTZ R23, R23 ;  /* 0x0000001700177305 */ /* 0x000ee2000020f000 */
[----:B------:R-:W-:Y:S01]  /*4dc0*/  IMAD.MOV.U32 R3, RZ, RZ, R17 ;  /* 0x000000ffff037224 */ /* 0x000fe200078e0011 */
[----:B------:R-:W-:Y:S01]  /*4dd0*/  ISETP.NE.AND.EX P0, PT, RZ, UR7, PT, P0 ;  /* 0x00000007ff007c0c */ /* 0x000fe2000bf05300 */
[----:B-1----:R-:W-:Y:S02]  /*4de0*/  IMAD.MOV R22, RZ, RZ, -R22 ;  /* 0x000000ffff167224 */ /* 0x002fe400078e0a16 */
[----:B------:R-:W-:Y:S01]  /*4df0*/  IMAD.WIDE.U32 R4, R4, UR4, R2 ;  /* 0x0000000404047c25 */ /* 0x000fe2000f8e0002 */
[----:B------:R-:W-:-:S03]  /*4e00*/  ULDC UR4, c[0x0][0x618] ;  /* 0x0001860000047ab9 */ /* 0x000fc60000000800 */
[----:B------:R-:W-:Y:S02]  /*4e10*/  IMAD.IADD R5, R5, 0x1, R7 ;  /* 0x0000000105057824 */ /* 0x000fe400078e0207 */
[----:B0-----:R-:W-:-:S03]  /*4e20*/  IMAD R3, R6, R22, R21 ;  /* 0x0000001606037224 */ /* 0x001fc600078e0215 */
[----:B------:R-:W-:Y:S01]  /*4e30*/  SHF.R.U64 R21, R4, UR4, R5 ;  /* 0x0000000404157c19 */ /* 0x000fe20008001205 */
[----:B---3--:R-:W-:Y:S01]  /*4e40*/  IMAD.MOV R6, RZ, RZ, -R23 ;  /* 0x000000ffff067224 */ /* 0x008fe200078e0a17 */
[----:B------:R-:W-:Y:S01]  /*4e50*/  SHF.R.U32.HI R4, RZ, UR4, R5 ;  /* 0x00000004ff047c19 */ /* 0x000fe20008011605 */
[----:B------:R-:W-:Y:S02]  /*4e60*/  ULDC UR4, c[0x0][0x608] ;  /* 0x0001820000047ab9 */ /* 0x000fe40000000800 */
[----:B--2---:R-:W-:Y:S01]  /*4e70*/  @P2 IMAD R3, R24, R6, R15 ;  /* 0x0000000618032224 */ /* 0x004fe200078e020f */
[--C-:B------:R-:W-:Y:S02]  /*4e80*/  SHF.R.U64 R22, R21, UR4, R4.reuse ;  /* 0x0000000415167c19 */ /* 0x100fe40008001204 */
[----:B------:R-:W-:Y:S01]  /*4e90*/  SHF.R.U32.HI R5, RZ, UR4, R4 ;  /* 0x00000004ff057c19 */ /* 0x000fe20008011604 */
[----:B------:R-:W-:-:S03]  /*4ea0*/  ULDC UR4, c[0x0][0x658] ;  /* 0x0001960000047ab9 */ /* 0x000fc60000000800 */
[--C-:B------:R-:W-:Y:S02]  /*4eb0*/  SHF.R.U64 R15, R22, UR4, R5.reuse ;  /* 0x00000004160f7c19 */ /* 0x100fe40008001205 */
[----:B------:R-:W-:-:S03]  /*4ec0*/  SHF.R.U32.HI R23, RZ, UR4, R5 ;  /* 0x00000004ff177c19 */ /* 0x000fc60008011605 */
[----:B------:R-:W-:Y:S02]  /*4ed0*/  IMAD.MOV.U32 R6, RZ, RZ, R15 ;  /* 0x000000ffff067224 */ /* 0x000fe400078e000f */
[----:B------:R-:W-:Y:S01]  /*4ee0*/  IMAD.MOV.U32 R5, RZ, RZ, R23 ;  /* 0x000000ffff057224 */ /* 0x000fe200078e0017 */
[----:B------:R-:W-:Y:S06]  /*4ef0*/  @!P0 BRA `(.L_x_81) ;  /* 0x00000000002c8947 */ /* 0x000fec0003800000 */
        /* <DEDUP_REMOVED lines=9> */
[----:B------:R-:W-:-:S04]  /*4f90*/  IMAD.WIDE.U32.X R4, R23, UR7, R4, P1 ;  /* 0x0000000717047c25 */ /* 0x000fc800088e0404 */
[----:B------:R-:W-:-:S07]  /*4fa0*/  IMAD.MOV.U32 R6, RZ, RZ, R4 ;  /* 0x000000ffff067224 */ /* 0x000fce00078e0004 */
.L_x_81:
[----:B------:R-:W-:Y:S01]  /*4fb0*/  ULDC UR4, c[0x0][0x648] ;  /* 0x0001920000047ab9 */ /* 0x000fe20000000800 */
[----:B------:R-:W-:Y:S01]  /*4fc0*/  LOP3.LUT R4, R22, UR17, RZ, 0xc0, !PT ;  /* 0x0000001116047c12 */ /* 0x000fe2000f8ec0ff */
[----:B------:R-:W-:Y:S01]  /*4fd0*/  ULDC UR5, c[0x0][0x610] ;  /* 0x0001840000057ab9 */ /* 0x000fe20000000800 */
[----:B------:R-:W-:Y:S01]  /*4fe0*/  SHF.R.U64 R5, R6, UR4, R5 ;  /* 0x0000000406057c19 */ /* 0x000fe20008001205 */
[----:B------:R-:W-:Y:S01]  /*4ff0*/  ULDC UR4, c[0x0][0x638] ;  /* 0x00018e0000047ab9 */ /* 0x000fe20000000800 */
[----:B------:R-:W-:-:S03]  /*5000*/  LOP3.LUT R24, R21, UR16, RZ, 0xc0, !PT ;  /* 0x0000001015187c12 */ /* 0x000fc6000f8ec0ff */
[----:B------:R-:W-:Y:S02]  /*5010*/  IMAD.MOV R6, RZ, RZ, -R5 ;  /* 0x000000ffff067224 */ /* 0x000fe400078e0a05 */
[----:B------:R-:W-:Y:S02]  /*5020*/  IMAD R4, R5, UR18, R4 ;  /* 0x0000001205047c24 */ /* 0x000fe4000f8e0204 */
[----:B------:R-:W-:Y:S01]  /*5030*/  IMAD R15, R6, UR4, R15 ;  /* 0x00000004060f7c24 */ /* 0x000fe2000f8e020f */
[----:B------:R-:W-:Y:S01]  /*5040*/  ULDC UR4, c[0x0][0x600] ;  /* 0x0001800000047ab9 */ /* 0x000fe20000000800 */
[----:B------:R-:W-:Y:S02]  /*5050*/  IMAD R22, R4, UR5, R3 ;  /* 0x0000000504167c24 */ /* 0x000fe4000f8e0203 */
[----:B------:R-:W-:Y:S02]  /*5060*/  IMAD R15, R15, UR4, R24 ;  /* 0x000000040f0f7c24 */ /* 0x000fe4000f8e0218 */
[----:B------:R-:W-:-:S02]  /*5070*/  IMAD.MOV.U32 R3, RZ, RZ, 0x1 ;  /* 0x00000001ff037424 */ /* 0x000fc400078e00ff */
[----:B------:R-:W-:Y:S01]  /*5080*/  IMAD.MOV.U32 R6, RZ, RZ, R14 ;  /* 0x000000ffff067224 */ /* 0x000fe200078e000e */
[----:B------:R-:W-:Y:S02]  /*5090*/  SEL R21, R15, R22, !P2 ;  /* 0x000000160f157207 */ /* 0x000fe40005000000 */
[----:B------:R-:W-:-:S07]  /*50a0*/  SEL R22, R22, R15, !P2 ;  /* 0x0000000f16167207 */ /* 0x000fce0005000000 */
.L_x_79:
[----:B------:R-:W-:Y:S05]  /*50b0*/  BSYNC B1 ;  /* 0x0000000000017941 */ /* 0x000fea0003800000 */
.L_x_78:
[----:B------:R-:W-:-:S13]  /*50c0*/  LOP3.LUT P0, RZ, R3, 0xff, RZ, 0xc0, !PT ;  /* 0x000000ff03ff7812 */ /* 0x000fda000780c0ff */
[----:B------:R-:W-:Y:S05]  /*50d0*/  @P0 BRA `(.L_x_82) ;  /* 0xfffffff4003c0947 */ /* 0x000fea000383ffff */
[----:B------:R-:W-:Y:S05]  /*50e0*/  BSYNC B0 ;  /* 0x0000000000007941 */ /* 0x000fea0003800000 */
.L_x_71:
[----:B------:R-:W-:-:S03]  /*50f0*/  UMOV UR4, 0xffffffff ;  /* 0xffffffff00047882 */ /* 0x000fc60000000000 */
[----:B------:R-:W-:Y:S05]  /*5100*/  BRA.DIV UR4, `(.L_x_83) ;  /* 0x0000000a04587947 */ /* 0x000fea000b800000 */
[----:B------:R-:W-:-:S13]  /*5110*/  ELECT P6, URZ, PT ;  /* 0x00000000003f782f */ /* 0x000fda00038c0000 */
.L_x_106:
[----:B------:R-:W-:Y:S04]  /*5120*/  BSSY B0, `(.L_x_84) ;  /* 0x000007c000007945 */ /* 0x000fe80003800000 */
[----:B------:R-:W-:Y:S05]  /*5130*/  @!P6 BRA `(.L_x_85) ;  /* 0x0000000400e8e947 */ /* 0x000fea0003800000 */
[----:B------:R-:W-:-:S04]  /*5140*/  LOP3.LUT R19, R19, 0x2, RZ, 0xfc, !PT ;  /* 0x0000000213137812 */ /* 0x000fc800078efcff */
[----:B------:R-:W-:-:S13]  /*5150*/  ISETP.NE.AND P0, PT, R19, 0x3, PT ;  /* 0x000000031300780c */ /* 0x000fda0003f05270 */
[----:B------:R-:W-:Y:S05]  /*5160*/  @!P0 BRA `(.L_x_86) ;  /* 0x0000000000048947 */ /* 0x000fea0003800000 */
[----:B------:R-:W-:Y:S01]  /*5170*/  BPT.TRAP 0x1 ;  /* 0x000000040000795c */ /* 0x000fe20000300000 */
.L_x_86:
[----:B------:R-:W0:Y:S01]  /*5180*/  S2R R3, SR_CgaCtaId ;  /* 0x0000000000037919 */ /* 0x000e220000008800 */
[----:B------:R-:W-:-:S04]  /*5190*/  MOV R2, 0x400 ;  /* 0x0000040000027802 */ /* 0x000fc80000000f00 */
[----:B0-----:R-:W-:Y:S02]  /*51a0*/  LEA R3, R3, R2, 0x18 ;  /* 0x0000000203037211 */ /* 0x001fe400078ec0ff */
[----:B------:R-:W-:-:S03]  /*51b0*/  SHF.L.U32 R2, R0, 0x1f, RZ ;  /* 0x0000001f00027819 */ /* 0x000fc600000006ff */
[----:B------:R-:W-:-:S04]  /*51c0*/  VIADD R3, R3, 0x68 ;  /* 0x0000006803037836 */ /* 0x000fc80000000000 */
[C---:B------:R-:W-:Y:S02]  /*51d0*/  IMAD R7, R8.reuse, 0x8, R3 ;  /* 0x0000000808077824 */ /* 0x040fe400078e0203 */
[----:B------:R-:W-:Y:S02]  /*51e0*/  VIADD R8, R8, 0x1 ;  /* 0x0000000108087836 */ /* 0x000fe40000000000 */
[----:B------:R-:W0:Y:S03]  /*51f0*/  SYNCS.PHASECHK.TRANS64.TRYWAIT P0, [R7+URZ], R2 ;  /* 0x00000002070075a7 */ /* 0x000e26000800017f */
[----:B------:R-:W-:-:S04]  /*5200*/  ISETP.NE.AND P1, PT, R8, 0xd, PT ;  /* 0x0000000d0800780c */ /* 0x000fc80003f25270 */
[----:B------:R-:W-:Y:S02]  /*5210*/  SEL R5, RZ, 0x1, P1 ;  /* 0x00000001ff057807 */ /* 0x000fe40000800000 */
[----:B------:R-:W-:Y:S02]  /*5220*/  SEL R8, R8, RZ, P1 ;  /* 0x000000ff08087207 */ /* 0x000fe40000800000 */
[----:B------:R-:W-:-:S03]  /*5230*/  LOP3.LUT R5, R0, R5, RZ, 0x3c, !PT ;  /* 0x0000000500057212 */ /* 0x000fc600078e3cff */
[----:B------:R-:W-:Y:S01]  /*5240*/  IMAD R9, R8, 0x8, R3 ;  /* 0x0000000808097824 */ /* 0x000fe200078e0203 */
[----:B------:R-:W-:Y:S01]  /*5250*/  SHF.L.U32 R4, R5, 0x1f, RZ ;  /* 0x0000001f05047819 */ /* 0x000fe200000006ff */
[----:B0-----:R-:W-:Y:S06]  /*5260*/  @!P0 BRA `(.L_x_87) ;  /* 0x0000000800208947 */ /* 0x001fec0003800000 */
.L_x_107:
[----:B------:R-:W1:Y:S01]  /*5270*/  SYNCS.PHASECHK.TRANS64.TRYWAIT P0, [R9+URZ], R4 ;  /* 0x00000004090075a7 */ /* 0x000e62000800017f */
[----:B------:R-:W-:-:S05]  /*5280*/  VIADD R0, R8, 0x1 ;  /* 0x0000000108007836 */ /* 0x000fca0000000000 */
[----:B------:R-:W-:-:S04]  /*5290*/  ISETP.NE.AND P1, PT, R0, 0xd, PT ;  /* 0x0000000d0000780c */ /* 0x000fc80003f25270 */
[----:B0-----:R-:W-:Y:S02]  /*52a0*/  SEL R2, RZ, 0x1, P1 ;  /* 0x00000001ff027807 */ /* 0x001fe40000800000 */
[----:B------:R-:W-:Y:S02]  /*52b0*/  SEL R0, R0, RZ, P1 ;  /* 0x000000ff00007207 */ /* 0x000fe40000800000 */
[----:B------:R-:W-:-:S03]  /*52c0*/  LOP3.LUT R7, R5, R2, RZ, 0x3c, !PT ;  /* 0x0000000205077212 */ /* 0x000fc600078e3cff */
[----:B------:R-:W-:Y:S01]  /*52d0*/  IMAD R6, R0, 0x8, R3 ;  /* 0x0000000800067824 */ /* 0x000fe200078e0203 */
[----:B------:R-:W-:Y:S01]  /*52e0*/  SHF.L.U32 R5, R7, 0x1f, RZ ;  /* 0x0000001f07057819 */ /* 0x000fe200000006ff */
[----:B-1----:R-:W-:Y:S06]  /*52f0*/  @!P0 BRA `(.L_x_88) ;  /* 0x0000000800108947 */ /* 0x002fec0003800000 */
.L_x_108:
[----:B------:R-:W1:Y:S01]  /*5300*/  SYNCS.PHASECHK.TRANS64.TRYWAIT P0, [R6+URZ], R5 ;  /* 0x00000005060075a7 */ /* 0x000e62000800017f */
[----:B------:R-:W-:-:S05]  /*5310*/  VIADD R0, R0, 0x1 ;  /* 0x0000000100007836 */ /* 0x000fca0000000000 */
[----:B------:R-:W-:-:S04]  /*5320*/  ISETP.NE.AND P1, PT, R0, 0xd, PT ;  /* 0x0000000d0000780c */ /* 0x000fc80003f25270 */
[----:B------:R-:W-:Y:S02]  /*5330*/  SEL R2, RZ, 0x1, P1 ;  /* 0x00000001ff027807 */ /* 0x000fe40000800000 */
[----:B------:R-:W-:Y:S02]  /*5340*/  SEL R0, R0, RZ, P1 ;  /* 0x000000ff00007207 */ /* 0x000fe40000800000 */
[----:B------:R-:W-:-:S03]  /*5350*/  LOP3.LUT R7, R7, R2, RZ, 0x3c, !PT ;  /* 0x0000000207077212 */ /* 0x000fc600078e3cff */
[----:B0-----:R-:W-:Y:S01]  /*5360*/  IMAD R9, R0, 0x8, R3 ;  /* 0x0000000800097824 */ /* 0x001fe200078e0203 */
[----:B------:R-:W-:Y:S01]  /*5370*/  SHF.L.U32 R4, R7, 0x1f, RZ ;  /* 0x0000001f07047819 */ /* 0x000fe200000006ff */
[----:B-1----:R-:W-:Y:S06]  /*5380*/  @!P0 BRA `(.L_x_89) ;  /* 0x0000000800008947 */ /* 0x002fec0003800000 */
.L_x_109:
        /* <DEDUP_REMOVED lines=9> */
.L_x_110:
        /* <DEDUP_REMOVED lines=9> */
.L_x_111:
        /* <DEDUP_REMOVED lines=9> */
.L_x_112:
        /* <DEDUP_REMOVED lines=9> */
.L_x_113:
        /* <DEDUP_REMOVED lines=9> */
.L_x_114:
        /* <DEDUP_REMOVED lines=9> */
.L_x_115:
        /* <DEDUP_REMOVED lines=9> */
.L_x_116:
        /* <DEDUP_REMOVED lines=9> */
.L_x_117:
[----:B------:R-:W1:Y:S01]  /*5810*/  SYNCS.PHASECHK.TRANS64.TRYWAIT P0, [R9+URZ], R4 ;  /* 0x00000004090075a7 */ /* 0x000e62000800017f */
[----:B------:R-:W-:-:S05]  /*5820*/  VIADD R0, R0, 0x1 ;  /* 0x0000000100007836 */ /* 0x000fca0000000000 */
[----:B------:R-:W-:-:S04]  /*5830*/  ISETP.NE.AND P1, PT, R0, 0xd, PT ;  /* 0x0000000d0000780c */ /* 0x000fc80003f25270 */
[----:B------:R-:W-:Y:S02]  /*5840*/  SEL R2, RZ, 0x1, P1 ;  /* 0x00000001ff027807 */ /* 0x000fe40000800000 */
[----:B------:R-:W-:Y:S02]  /*5850*/  SEL R0, R0, RZ, P1 ;  /* 0x000000ff00007207 */ /* 0x000fe40000800000 */
[----:B------:R-:W-:Y:S01]  /*5860*/  LOP3.LUT R2, R7, R2, RZ, 0x3c, !PT ;  /* 0x0000000207027212 */ /* 0x000fe200078e3cff */
[----:B-1----:R-:W-:Y:S06]  /*5870*/  @!P0 BRA `(.L_x_98) ;  /* 0x0000000400788947 */ /* 0x002fec0003800000 */
.L_x_118:
[----:B------:R-:W-:Y:S01]  /*5880*/  IMAD R3, R0, 0x8, R3 ;  /* 0x0000000800037824 */ /* 0x000fe200078e0203 */
[----:B------:R-:W-:-:S07]  /*5890*/  SHF.L.U32 R0, R2, 0x1f, RZ ;  /* 0x0000001f02007819 */ /* 0x000fce00000006ff */
.L_x_99:
[----:B--2---:R2:W3:Y:S02]  /*58a0*/  SYNCS.PHASECHK.TRANS64.TRYWAIT P0, [R3+URZ], R0 ;  /* 0x00000000030075a7 */ /* 0x0044e4000800017f */
[----:B---3--:R-:W-:Y:S05]  /*58b0*/  @!P0 NANOSLEEP.SYNCS 0x989680 ;  /* 0x009896800000895d */ /* 0x008fea0003900000 */
[----:B------:R-:W3:Y:S02]  /*58c0*/  @!P0 SYNCS.PHASECHK.TRANS64 P0, [R3+URZ], R0 ;  /* 0x00000000030085a7 */ /* 0x000ee4000800007f */
[----:B---3--:R-:W-:Y:S05]  /*58d0*/  @!P0 BRA `(.L_x_99) ;  /* 0xfffffffc00f08947 */ /* 0x008fea000383ffff */
.L_x_85:
[----:B------:R-:W-:Y:S05]  /*58e0*/  BSYNC B0 ;  /* 0x0000000000007941 */ /* 0x000fea0003800000 */
.L_x_84:
[----:B------:R-:W-:Y:S05]  /*58f0*/  EXIT ;  /* 0x000000000000794d */ /* 0x000fea0003800000 */
.L_x_22:
[----:B---3--:R3:W4:Y:S02]  /*5900*/  SYNCS.PHASECHK.TRANS64.TRYWAIT P1, [R3+URZ], R0 ;  /* 0x00000000030075a7 */ /* 0x008724000802017f */
[----:B----4-:R-:W-:Y:S05]  /*5910*/  @!P1 NANOSLEEP.SYNCS 0x989680 ;  /* 0x009896800000995d */ /* 0x010fea0003900000 */
[----:B------:R-:W4:Y:S02]  /*5920*/  @!P1 SYNCS.PHASECHK.TRANS64 P1, [R3+URZ], R0 ;  /* 0x00000000030095a7 */ /* 0x000f24000802007f */
[----:B----4-:R-:W-:Y:S05]  /*5930*/  @!P1 BRA `(.L_x_22) ;  /* 0xfffffffc00f09947 */ /* 0x010fea000383ffff */
[----:B------:R-:W-:Y:S05]  /*5940*/  BRA `(.L_x_21) ;  /* 0xffffffbc00507947 */ /* 0x000fea000383ffff */
.L_x_27:
[----:B-1----:R1:W2:Y:S02]  /*5950*/  SYNCS.PHASECHK.TRANS64.TRYWAIT P1, [R5+URZ], R4 ;  /* 0x00000004050075a7 */ /* 0x0022a4000802017f */
[----:B--2---:R-:W-:Y:S05]  /*5960*/  @!P1 NANOSLEEP.SYNCS 0x989680 ;  /* 0x009896800000995d */ /* 0x004fea0003900000 */
[----:B------:R-:W2:Y:S02]  /*5970*/  @!P1 SYNCS.PHASECHK.TRANS64 P1, [R5+URZ], R4 ;  /* 0x00000004050095a7 */ /* 0x000ea4000802007f */
[----:B--2---:R-:W-:Y:S05]  /*5980*/  @!P1 BRA `(.L_x_27) ;  /* 0xfffffffc00f09947 */ /* 0x004fea000383ffff */
[----:B------:R-:W-:Y:S05]  /*5990*/  BRA `(.L_x_26) ;  /* 0xffffffc000387947 */ /* 0x000fea000383ffff */
.L_x_72:
[----:B------:R-:W-:Y:S01]  /*59a0*/  BSSY B1, `(.L_x_100) ;  /* 0x0000006000017945 */ /* 0x000fe20003800000 */
[----:B------:R-:W-:-:S07]  /*59b0*/  IMAD.MOV.U32 R15, RZ, RZ, -0x1 ;  /* 0xffffffffff0f7424 */ /* 0x000fce00078e00ff */
[----:B------:R-:W-:Y:S05]  /*59c0*/  WARPSYNC.COLLECTIVE R15, `(.L_x_101) ;  /* 0x000000000f0c7348 */ /* 0x000fea0003c00000 */
[----:B------:R-:W-:Y:S02]  /*59d0*/  ELECT P6, UR62, PT ;  /* 0x00000000003e782f */ /* 0x000fe400038c0000 */
[----:B------:R-:W-:Y:S01]  /*59e0*/  MOV R14, UR62 ;  /* 0x0000003e000e7c02 */ /* 0x000fe20008000f00 */
[----:B------:R-:W-:Y:S10]  /*59f0*/  ENDCOLLECTIVE ;  /* 0x000000000000791b */ /* 0x000ff40003800000 */
.L_x_101:
[----:B------:R-:W-:Y:S05]  /*5a00*/  BSYNC B1 ;  /* 0x0000000000017941 */ /* 0x000fea0003800000 */
.L_x_100:
[----:B------:R-:W-:Y:S05]  /*5a10*/  BRA `(.L_x_102) ;  /* 0xffffffe800f87947 */ /* 0x000fea000383ffff */
.L_x_75:
[----:B0-----:R0:W1:Y:S02]  /*5a20*/  SYNCS.PHASECHK.TRANS64.TRYWAIT P0, [R24+URZ+0x68], R5 ;  /* 0x00006805180075a7 */ /* 0x001064000800017f */
[----:B-1----:R-:W-:Y:S05]  /*5a30*/  @!P0 NANOSLEEP.SYNCS 0x989680 ;  /* 0x009896800000895d */ /* 0x002fea0003900000 */
[----:B------:R-:W1:Y:S02]  /*5a40*/  @!P0 SYNCS.PHASECHK.TRANS64 P0, [R24+URZ+0x68], R5 ;  /* 0x00006805180085a7 */ /* 0x000e64000800007f */
[----:B-1----:R-:W-:Y:S05]  /*5a50*/  @!P0 BRA `(.L_x_75) ;  /* 0xfffffffc00f08947 */ /* 0x002fea000383ffff */
[----:B------:R-:W-:Y:S05]  /*5a60*/  BRA `(.L_x_103) ;  /* 0xffffffec00307947 */ /* 0x000fea000383ffff */
.L_x_83:
[----:B------:R-:W-:Y:S01]  /*5a70*/  BSSY B0, `(.L_x_104) ;  /* 0x0000006000007945 */ /* 0x000fe20003800000 */
[----:B------:R-:W-:-:S07]  /*5a80*/  IMAD.MOV.U32 R15, RZ, RZ, -0x1 ;  /* 0xffffffffff0f7424 */ /* 0x000fce00078e00ff */
[----:B------:R-:W-:Y:S05]  /*5a90*/  WARPSYNC.COLLECTIVE R15, `(.L_x_105) ;  /* 0x000000000f0c7348 */ /* 0x000fea0003c00000 */
[----:B------:R-:W-:Y:S02]  /*5aa0*/  ELECT P6, UR62, PT ;  /* 0x00000000003e782f */ /* 0x000fe400038c0000 */
[----:B------:R-:W-:Y:S01]  /*5ab0*/  MOV R14, UR62 ;  /* 0x0000003e000e7c02 */ /* 0x000fe20008000f00 */
[----:B------:R-:W-:Y:S10]  /*5ac0*/  ENDCOLLECTIVE ;  /* 0x000000000000791b */ /* 0x000ff40003800000 */
.L_x_105:
[----:B------:R-:W-:Y:S05]  /*5ad0*/  BSYNC B0 ;  /* 0x0000000000007941 */ /* 0x000fea0003800000 */
.L_x_104:
[----:B------:R-:W-:Y:S05]  /*5ae0*/  BRA `(.L_x_106) ;  /* 0xfffffff4008c7947 */ /* 0x000fea000383ffff */
.L_x_87:
[----:B0-----:R0:W1:Y:S02]  /*5af0*/  SYNCS.PHASECHK.TRANS64.TRYWAIT P0, [R7+URZ], R2 ;  /* 0x00000002070075a7 */ /* 0x001064000800017f */
[----:B-1----:R-:W-:Y:S05]  /*5b00*/  @!P0 NANOSLEEP.SYNCS 0x989680 ;  /* 0x009896800000895d */ /* 0x002fea0003900000 */
[----:B------:R-:W1:Y:S02]  /*5b10*/  @!P0 SYNCS.PHASECHK.TRANS64 P0, [R7+URZ], R2 ;  /* 0x00000002070085a7 */ /* 0x000e64000800007f */
[----:B-1----:R-:W-:Y:S05]  /*5b20*/  @!P0 BRA `(.L_x_87) ;  /* 0xfffffffc00f08947 */ /* 0x002fea000383ffff */
[----:B------:R-:W-:Y:S05]  /*5b30*/  BRA `(.L_x_107) ;  /* 0xfffffff400cc7947 */ /* 0x000fea000383ffff */
.L_x_88:
[----:B0-----:R0:W1:Y:S02]  /*5b40*/  SYNCS.PHASECHK.TRANS64.TRYWAIT P0, [R9+URZ], R4 ;  /* 0x00000004090075a7 */ /* 0x001064000800017f */
[----:B-1----:R-:W-:Y:S05]  /*5b50*/  @!P0 NANOSLEEP.SYNCS 0x989680 ;  /* 0x009896800000895d */ /* 0x002fea0003900000 */
[----:B------:R-:W1:Y:S02]  /*5b60*/  @!P0 SYNCS.PHASECHK.TRANS64 P0, [R9+URZ], R4 ;  /* 0x00000004090085a7 */ /* 0x000e64000800007f */
[----:B-1----:R-:W-:Y:S05]  /*5b70*/  @!P0 BRA `(.L_x_88) ;  /* 0xfffffffc00f08947 */ /* 0x002fea000383ffff */
[----:B------:R-:W-:Y:S05]  /*5b80*/  BRA `(.L_x_108) ;  /* 0xfffffff400dc7947 */ /* 0x000fea000383ffff */
.L_x_89:
[----:B0-----:R0:W1:Y:S02]  /*5b90*/  SYNCS.PHASECHK.TRANS64.TRYWAIT P0, [R6+URZ], R5 ;  /* 0x00000005060075a7 */ /* 0x001064000800017f */
[----:B-1----:R-:W-:Y:S05]  /*5ba0*/  @!P0 NANOSLEEP.SYNCS 0x989680 ;  /* 0x009896800000895d */ /* 0x002fea0003900000 */
[----:B------:R-:W1:Y:S02]  /*5bb0*/  @!P0 SYNCS.PHASECHK.TRANS64 P0, [R6+URZ], R5 ;  /* 0x00000005060085a7 */ /* 0x000e64000800007f */
[----:B-1----:R-:W-:Y:S05]  /*5bc0*/  @!P0 BRA `(.L_x_89) ;  /* 0xfffffffc00f08947 */ /* 0x002fea000383ffff */
[----:B------:R-:W-:Y:S05]  /*5bd0*/  BRA `(.L_x_109) ;  /* 0xfffffff400ec7947 */ /* 0x000fea000383ffff */
.L_x_90:
[----:B0-----:R0:W1:Y:S02]  /*5be0*/  SYNCS.PHASECHK.TRANS64.TRYWAIT P0, [R9+URZ], R4 ;  /* 0x00000004090075a7 */ /* 0x001064000800017f */
[----:B-1----:R-:W-:Y:S05]  /*5bf0*/  @!P0 NANOSLEEP.SYNCS 0x989680 ;  /* 0x009896800000895d */ /* 0x002fea0003900000 */
[----:B------:R-:W1:Y:S02]  /*5c00*/  @!P0 SYNCS.PHASECHK.TRANS64 P0, [R9+URZ], R4 ;  /* 0x00000004090085a7 */ /* 0x000e64000800007f */
[----:B-1----:R-:W-:Y:S05]  /*5c10*/  @!P0 BRA `(.L_x_90) ;  /* 0xfffffffc00f08947 */ /* 0x002fea000383ffff */
[----:B------:R-:W-:Y:S05]  /*5c20*/  BRA `(.L_x_110) ;  /* 0xfffffff400fc7947 */ /* 0x000fea000383ffff */
.L_x_91:
[----:B0-----:R0:W1:Y:S02]  /*5c30*/  SYNCS.PHASECHK.TRANS64.TRYWAIT P0, [R6+URZ], R5 ;  /* 0x00000005060075a7 */ /* 0x001064000800017f */
[----:B-1----:R-:W-:Y:S05]  /*5c40*/  @!P0 NANOSLEEP.SYNCS 0x989680 ;  /* 0x009896800000895d */ /* 0x002fea0003900000 */
[----:B------:R-:W1:Y:S02]  /*5c50*/  @!P0 SYNCS.PHASECHK.TRANS64 P0, [R6+URZ], R5 ;  /* 0x00000005060085a7 */ /* 0x000e64000800007f */
[----:B-1----:R-:W-:Y:S05]  /*5c60*/  @!P0 BRA `(.L_x_91) ;  /* 0xfffffffc00f08947 */ /* 0x002fea000383ffff */
[----:B------:R-:W-:Y:S05]  /*5c70*/  BRA `(.L_x_111) ;  /* 0xfffffff8000c7947 */ /* 0x000fea000383ffff */
.L_x_92:
[----:B0-----:R0:W1:Y:S02]  /*5c80*/  SYNCS.PHASECHK.TRANS64.TRYWAIT P0, [R9+URZ], R4 ;  /* 0x00000004090075a7 */ /* 0x001064000800017f */
[----:B-1----:R-:W-:Y:S05]  /*5c90*/  @!P0 NANOSLEEP.SYNCS 0x989680 ;  /* 0x009896800000895d */ /* 0x002fea0003900000 */
[----:B------:R-:W1:Y:S02]  /*5ca0*/  @!P0 SYNCS.PHASECHK.TRANS64 P0, [R9+URZ], R4 ;  /* 0x00000004090085a7 */ /* 0x000e64000800007f */
[----:B-1----:R-:W-:Y:S05]  /*5cb0*/  @!P0 BRA `(.L_x_92) ;  /* 0xfffffffc00f08947 */ /* 0x002fea000383ffff */
[----:B------:R-:W-:Y:S05]  /*5cc0*/  BRA `(.L_x_112) ;  /* 0xfffffff8001c7947 */ /* 0x000fea000383ffff */
.L_x_93:
[----:B0-----:R0:W1:Y:S02]  /*5cd0*/  SYNCS.PHASECHK.TRANS64.TRYWAIT P0, [R6+URZ], R5 ;  /* 0x00000005060075a7 */ /* 0x001064000800017f */
[----:B-1----:R-:W-:Y:S05]  /*5ce0*/  @!P0 NANOSLEEP.SYNCS 0x989680 ;  /* 0x009896800000895d */ /* 0x002fea0003900000 */
[----:B------:R-:W1:Y:S02]  /*5cf0*/  @!P0 SYNCS.PHASECHK.TRANS64 P0, [R6+URZ], R5 ;  /* 0x00000005060085a7 */ /* 0x000e64000800007f */
[----:B-1----:R-:W-:Y:S05]  /*5d00*/  @!P0 BRA `(.L_x_93) ;  /* 0xfffffffc00f08947 */ /* 0x002fea000383ffff */
[----:B------:R-:W-:Y:S05]  /*5d10*/  BRA `(.L_x_113) ;  /* 0xfffffff8002c7947 */ /* 0x000fea000383ffff */
.L_x_94:
[----:B0-----:R0:W1:Y:S02]  /*5d20*/  SYNCS.PHASECHK.TRANS64.TRYWAIT P0, [R9+URZ], R4 ;  /* 0x00000004090075a7 */ /* 0x001064000800017f */
[----:B-1----:R-:W-:Y:S05]  /*5d30*/  @!P0 NANOSLEEP.SYNCS 0x989680 ;  /* 0x009896800000895d */ /* 0x002fea0003900000 */
[----:B------:R-:W1:Y:S02]  /*5d40*/  @!P0 SYNCS.PHASECHK.TRANS64 P0, [R9+URZ], R4 ;  /* 0x00000004090085a7 */ /* 0x000e64000800007f */
[----:B-1----:R-:W-:Y:S05]  /*5d50*/  @!P0 BRA `(.L_x_94) ;  /* 0xfffffffc00f08947 */ /* 0x002fea000383ffff */
[----:B------:R-:W-:Y:S05]  /*5d60*/  BRA `(.L_x_114) ;  /* 0xfffffff8003c7947 */ /* 0x000fea000383ffff */
.L_x_95:
[----:B0-----:R0:W1:Y:S02]  /*5d70*/  SYNCS.PHASECHK.TRANS64.TRYWAIT P0, [R6+URZ], R5 ;  /* 0x00000005060075a7 */ /* 0x001064000800017f */
[----:B-1----:R-:W-:Y:S05]  /*5d80*/  @!P0 NANOSLEEP.SYNCS 0x989680 ;  /* 0x009896800000895d */ /* 0x002fea0003900000 */
[----:B------:R-:W1:Y:S02]  /*5d90*/  @!P0 SYNCS.PHASECHK.TRANS64 P0, [R6+URZ], R5 ;  /* 0x00000005060085a7 */ /* 0x000e64000800007f */
[----:B-1----:R-:W-:Y:S05]  /*5da0*/  @!P0 BRA `(.L_x_95) ;  /* 0xfffffffc00f08947 */ /* 0x002fea000383ffff */
[----:B------:R-:W-:Y:S05]  /*5db0*/  BRA `(.L_x_115) ;  /* 0xfffffff8004c7947 */ /* 0x000fea000383ffff */
.L_x_96:
[----:B0-----:R0:W1:Y:S02]  /*5dc0*/  SYNCS.PHASECHK.TRANS64.TRYWAIT P0, [R9+URZ], R4 ;  /* 0x00000004090075a7 */ /* 0x001064000800017f */
[----:B-1----:R-:W-:Y:S05]  /*5dd0*/  @!P0 NANOSLEEP.SYNCS 0x989680 ;  /* 0x009896800000895d */ /* 0x002fea0003900000 */
[----:B------:R-:W1:Y:S02]  /*5de0*/  @!P0 SYNCS.PHASECHK.TRANS64 P0, [R9+URZ], R4 ;  /* 0x00000004090085a7 */ /* 0x000e64000800007f */
[----:B-1----:R-:W-:Y:S05]  /*5df0*/  @!P0 BRA `(.L_x_96) ;  /* 0xfffffffc00f08947 */ /* 0x002fea000383ffff */
[----:B------:R-:W-:Y:S05]  /*5e00*/  BRA `(.L_x_116) ;  /* 0xfffffff8005c7947 */ /* 0x000fea000383ffff */
.L_x_97:
[----:B0-----:R0:W1:Y:S02]  /*5e10*/  SYNCS.PHASECHK.TRANS64.TRYWAIT P0, [R6+URZ], R5 ;  /* 0x00000005060075a7 */ /* 0x001064000800017f */
[----:B-1----:R-:W-:Y:S05]  /*5e20*/  @!P0 NANOSLEEP.SYNCS 0x989680 ;  /* 0x009896800000895d */ /* 0x002fea0003900000 */
[----:B------:R-:W1:Y:S02]  /*5e30*/  @!P0 SYNCS.PHASECHK.TRANS64 P0, [R6+URZ], R5 ;  /* 0x00000005060085a7 */ /* 0x000e64000800007f */
[----:B-1----:R-:W-:Y:S05]  /*5e40*/  @!P0 BRA `(.L_x_97) ;  /* 0xfffffffc00f08947 */ /* 0x002fea000383ffff */
[----:B------:R-:W-:Y:S05]  /*5e50*/  BRA `(.L_x_117) ;  /* 0xfffffff8006c7947 */ /* 0x000fea000383ffff */
.L_x_98:
[----:B-1----:R1:W2:Y:S02]  /*5e60*/  SYNCS.PHASECHK.TRANS64.TRYWAIT P0, [R9+URZ], R4 ;  /* 0x00000004090075a7 */ /* 0x0022a4000800017f */
[----:B--2---:R-:W-:Y:S05]  /*5e70*/  @!P0 NANOSLEEP.SYNCS 0x989680 ;  /* 0x009896800000895d */ /* 0x004fea0003900000 */
[----:B------:R-:W2:Y:S02]  /*5e80*/  @!P0 SYNCS.PHASECHK.TRANS64 P0, [R9+URZ], R4 ;  /* 0x00000004090085a7 */ /* 0x000ea4000800007f */
[----:B--2---:R-:W-:Y:S05]  /*5e90*/  @!P0 BRA `(.L_x_98) ;  /* 0xfffffffc00f08947 */ /* 0x004fea000383ffff */
[----:B------:R-:W-:Y:S05]  /*5ea0*/  BRA `(.L_x_118) ;  /* 0xfffffff800747947 */ /* 0x000fea000383ffff */
.L_x_119:
[----:B------:R-:W-:-:S00]  /*5eb0*/  BRA `(.L_x_119) ;  /* 0xfffffffc00fc7947 */ /* 0x000fc0000383ffff */
[----:B------:R-:W-:-:S00]  /*5ec0*/  NOP ;  /* 0x0000000000007918 */ /* 0x000fc00000000000 */
        /* <DEDUP_REMOVED lines=11> */
.L_x_120:


//--------------------- .nv.global.init           --------------------------
	.section	.nv.global.init,"aw",@progbits
.nv.global.init:
	.type		$str$22,@object
	.size		$str$22,($str$23 - $str$22)
$str$22:
        /*0000*/ 	.byte	0x6b, 0x5f, 0x74, 0x69, 0x6c, 0x65, 0x5f, 0x63, 0x6f, 0x75, 0x6e, 0x74, 0x20, 0x3e, 0x3d, 0x20
        /*0010*/ 	.byte	0x31, 0x00
	.type		$str$23,@object
	.size		$str$23,(__unnamed_1 - $str$23)
$str$23:
        /*0012*/ 	.byte	0x2f, 0x74, 0x6d, 0x70, 0x2f, 0x63, 0x75, 0x74, 0x6c, 0x61, 0x73, 0x73, 0x5f, 0x73, 0x77, 0x65
        /*0022*/ 	.byte	0x65, 0x70, 0x5f, 0x73, 0x72, 0x63, 0x2f, 0x69, 0x6e, 0x63, 0x6c, 0x75, 0x64, 0x65, 0x2f, 0x63
        /*0032*/ 	.byte	0x75, 0x74, 0x6c, 0x61, 0x73, 0x73, 0x2f, 0x67, 0x65, 0x6d, 0x6d, 0x2f, 0x63, 0x6f, 0x6c, 0x6c
        /*0042*/ 	.byte	0x65, 0x63, 0x74, 0x69, 0x76, 0x65, 0x2f, 0x73, 0x6d, 0x39, 0x30, 0x5f, 0x6d, 0x6d, 0x61, 0x5f
        /*0052*/ 	.byte	0x74, 0x6d, 0x61, 0x5f, 0x67, 0x6d, 0x6d, 0x61, 0x5f, 0x73, 0x73, 0x5f, 0x77, 0x61, 0x72, 0x70
        /*0062*/ 	.byte	0x73, 0x70, 0x65, 0x63, 0x69, 0x61, 0x6c, 0x69, 0x7a, 0x65, 0x64, 0x2e, 0x68, 0x70, 0x70, 0x00
	.type		__unnamed_1,@object
	.size		__unnamed_1,(.L_0 - __unnamed_1)
__unnamed_1:
        /*0072*/ 	.byte	0x76, 0x6f, 0x69, 0x64, 0x20, 0x63, 0x75, 0x74, 0x6c, 0x61, 0x73, 0x73, 0x3a, 0x3a, 0x67, 0x65
        /* <DEDUP_REMOVED lines=180> */
        /*0bc2*/ 	.byte	0x65, 0x3a, 0x3a, 0x69, 0x64, 0x65, 0x6e, 0x74, 0x69, 0x74, 0x79, 0x5d, 0x00
.L_0:


//--------------------- .nv.shared._ZN7cutlass13device_kernelINS_4gemm6kernel13GemmUniversalIN4cute5tupleIJiiiiEEENS1_10collective13CollectiveMmaINS1_34MainloopSm90TmaGmmaWarpSpecializedILi13ENS5_IJNS4_1CILi2EEENSA_ILi1EEESC_EEENS1_35KernelTmaWarpSpecializedCooperativeEEENS5_IJNSA_ILi256EEENSA_ILi16EEENSA_ILi32EEEEEENS_10bfloat16_tENS5_IJlSC_lEEESK_SL_NS4_8TiledMMAINS4_8MMA_AtomIJNS4_4SM904GMMA27MMA_64x16x16_F32BF16BF16_SSILNSP_5MajorE0ELSR_0ELNSP_7ScaleInE1ELSS_1EEEEEENS4_6LayoutISD_NS5_IJSC_NSA_ILi0EEESW_EEEEENS5_IJNS4_10UnderscoreESZ_SZ_EEEEENS4_13SM90_TMA_LOADENS4_14ComposedLayoutINS4_7SwizzleILi2ELi4ELi3EEENS4_18smem_ptr_flag_bitsILi16EEENSV_INS5_IJNSA_ILi8EEESI_EEENS5_IJSI_SC_EEEEEEEvNS4_8identityENS4_23SM90_TMA_LOAD_MULTICASTES1C_vS1D_EENS_8epilogue10collective6detail29Sm90TmaWarpSpecializedAdapterINS1H_15DefaultEpilogueISK_SL_SL_NS1G_6thread17LinearCombinationISK_Li1EffLNS1L_9ScaleType4KindE0ELNS_15FloatRoundStyleE2ESK_EENS1_15EpilogueDefaultEEEEEvvEEEEvNT_6ParamsE --------------------------
	.section	.nv.shared._ZN7cutlass13device_kernelINS_4gemm6kernel13GemmUniversalIN4cute5tupleIJiiiiEEENS1_10collective13CollectiveMmaINS1_34MainloopSm90TmaGmmaWarpSpecializedILi13ENS5_IJNS4_1CILi2EEENSA_ILi1EEESC_EEENS1_35KernelTmaWarpSpecializedCooperativeEEENS5_IJNSA_ILi256EEENSA_ILi16EEENSA_ILi32EEEEEENS_10bfloat16_tENS5_IJlSC_lEEESK_SL_NS4_8TiledMMAINS4_8MMA_AtomIJNS4_4SM904GMMA27MMA_64x16x16_F32BF16BF16_SSILNSP_5MajorE0ELSR_0ELNSP_7ScaleInE1ELSS_1EEEEEENS4_6LayoutISD_NS5_IJSC_NSA_ILi0EEESW_EEEEENS5_IJNS4_10UnderscoreESZ_SZ_EEEEENS4_13SM90_TMA_LOADENS4_14ComposedLayoutINS4_7SwizzleILi2ELi4ELi3EEENS4_18smem_ptr_flag_bitsILi16EEENSV_INS5_IJNSA_ILi8EEESI_EEENS5_IJSI_SC_EEEEEEEvNS4_8identityENS4_23SM90_TMA_LOAD_MULTICASTES1C_vS1D_EENS_8epilogue10collective6detail29Sm90TmaWarpSpecializedAdapterINS1H_15DefaultEpilogueISK_SL_SL_NS1G_6thread17LinearCombinationISK_Li1EffLNS1L_9ScaleType4KindE0ELNS_15FloatRoundStyleE2ESK_EENS1_15EpilogueDefaultEEEEEvvEEEEvNT_6ParamsE,"aw",@nobits
	.sectionflags	@""
	.align	16
	.zero		1024


//--------------------- .nv.shared.reserved.0     --------------------------
	.section	.nv.shared.reserved.0,"aw",@nobits
	.weak		__nv_reservedSMEM_offset_0_alias
	.size		__nv_reservedSMEM_offset_0_alias, 0, 0
	.other		__nv_reservedSMEM_offset_0_alias,@"STO_CUDA_RESERVED_SHARED STV_DEFAULT"
__nv_reservedSMEM_offset_0_alias:
	.zero		0


//--------------------- .nv.global                --------------------------
	.section	.nv.global,"aw",@nobits
.nv.global:
	.type		_ZN40_INTERNAL_5d514c96_4_k_cu_f12a54d2_114554cute1_E,@object
	.size		_ZN40_INTERNAL_5d514c96_4_k_cu_f12a54d2_114554cute1_E,(_ZN40_INTERNAL_5d514c96_4_k_cu_f12a54d2_114554cuda3std3__45__cpo6cbeginE - _ZN40_INTERNAL_5d514c96_4_k_cu_f12a54d2_114554cute1_E)
_ZN40_INTERNAL_5d514c96_4_k_cu_f12a54d2_114554cute1_E:
	.zero		1
	.type		_ZN40_INTERNAL_5d514c96_4_k_cu_f12a54d2_114554cuda3std3__45__cpo6cbeginE,@object
	.size		_ZN40_INTERNAL_5d514c96_4_k_cu_f12a54d2_114554cuda3std3__45__cpo6cbeginE,(_ZN40_INTERNAL_5d514c96_4_k_cu_f12a54d2_114554cuda3std3__48in_placeE - _ZN40_INTERNAL_5d514c96_4_k_cu_f12a54d2_114554cuda3std3__45__cpo6cbeginE)
_ZN40_INTERNAL_5d514c96_4_k_cu_f12a54d2_114554cuda3std3__45__cpo6cbeginE:
	.zero		1
	.type		_ZN40_INTERNAL_5d514c96_4_k_cu_f12a54d2_114554cuda3std3__48in_placeE,@object
	.size		_ZN40_INTERNAL_5d514c96_4_k_cu_f12a54d2_114554cuda3std3__48in_placeE,(_ZN40_INTERNAL_5d514c96_4_k_cu_f12a54d2_114554cuda3std6ranges3__45__cpo9iter_moveE - _ZN40_INTERNAL_5d514c96_4_k_cu_f12a54d2_114554cuda3std3__48in_placeE)
_ZN40_INTERNAL_5d514c96_4_k_cu_f12a54d2_114554cuda3std3__48in_placeE:
	.zero		1
	.type		_ZN40_INTERNAL_5d514c96_4_k_cu_f12a54d2_114554cuda3std6ranges3__45__cpo9iter_moveE,@object
	.size		_ZN40_INTERNAL_5d514c96_4_k_cu_f12a54d2_114554cuda3std6ranges3__45__cpo9iter_moveE,(_ZN40_INTERNAL_5d514c96_4_k_cu_f12a54d2_114554cuda3std3__45__cpo5beginE - _ZN40_INTERNAL_5d514c96_4_k_cu_f12a54d2_114554cuda3std6ranges3__45__cpo9iter_moveE)
_ZN40_INTERNAL_5d514c96_4_k_cu_f12a54d2_114554cuda3std6ranges3__45__cpo9iter_moveE:
	.zero		1
	.type		_ZN40_INTERNAL_5d514c96_4_k_cu_f12a54d2_114554cuda3std3__45__cpo5beginE,@object
	.size		_ZN40_INTERNAL_5d514c96_4_k_cu_f12a54d2_114554cuda3std3__45__cpo5beginE,(_ZN40_INTERNAL_5d514c96_4_k_cu_f12a54d2_114554cuda3std3__442_GLOBAL__N__5d514c96_4_k_cu_f12a54d2_114556ignoreE - _ZN40_INTERNAL_5d514c96_4_k_cu_f12a54d2_114554cuda3std3__45__cpo5beginE)
_ZN40_INTERNAL_5d514c96_4_k_cu_f12a54d2_114554cuda3std3__45__cpo5beginE:
	.zero		1
	.type		_ZN40_INTERNAL_5d514c96_4_k_cu_f12a54d2_114554cuda3std3__442_GLOBAL__N__5d514c96_4_k_cu_f12a54d2_114556ignoreE,@object
	.size		_ZN40_INTERNAL_5d514c96_4_k_cu_f12a54d2_114554cuda3std3__442_GLOBAL__N__5d514c96_4_k_cu_f12a54d2_114556ignoreE,(_ZN40_INTERNAL_5d514c96_4_k_cu_f12a54d2_114554cute7productE - _ZN40_INTERNAL_5d514c96_4_k_cu_f12a54d2_114554cuda3std3__442_GLOBAL__N__5d514c96_4_k_cu_f12a54d2_114556ignoreE)
_ZN40_INTERNAL_5d514c96_4_k_cu_f12a54d2_114554cuda3std3__442_GLOBAL__N__5d514c96_4_k_cu_f12a54d2_114556ignoreE:
	.zero		1
	.type		_ZN40_INTERNAL_5d514c96_4_k_cu_f12a54d2_114554cute7productE,@object
	.size		_ZN40_INTERNAL_5d514c96_4_k_cu_f12a54d2_114554cute7productE,(_ZN40_INTERNAL_5d514c96_4_k_cu_f12a54d2_114554cuda3std3__45__cpo3endE - _ZN40_INTERNAL_5d514c96_4_k_cu_f12a54d2_114554cute7productE)
_ZN40_INTERNAL_5d514c96_4_k_cu_f12a54d2_114554cute7productE:
	.zero		1
	.type		_ZN40_INTERNAL_5d514c96_4_k_cu_f12a54d2_114554cuda3std3__45__cpo3endE,@object
	.size		_ZN40_INTERNAL_5d514c96_4_k_cu_f12a54d2_114554cuda3std3__45__cpo3endE,(_ZN40_INTERNAL_5d514c96_4_k_cu_f12a54d2_114554cuda3std3__419piecewise_constructE - _ZN40_INTERNAL_5d514c96_4_k_cu_f12a54d2_114554cuda3std3__45__cpo3endE)
_ZN40_INTERNAL_5d514c96_4_k_cu_f12a54d2_114554cuda3std3__45__cpo3endE:
	.zero		1
	.type		_ZN40_INTERNAL_5d514c96_4_k_cu_f12a54d2_114554cuda3std3__419piecewise_constructE,@object
	.size		_ZN40_INTERNAL_5d514c96_4_k_cu_f12a54d2_114554cuda3std3__419piecewise_constructE,(_ZN40_INTERNAL_5d514c96_4_k_cu_f12a54d2_114554cuda3std3__45__cpo4cendE - _ZN40_INTERNAL_5d514c96_4_k_cu_f12a54d2_114554cuda3std3__419piecewise_constructE)
_ZN40_INTERNAL_5d514c96_4_k_cu_f12a54d2_114554cuda3std3__419piecewise_constructE:
	.zero		1
	.type		_ZN40_INTERNAL_5d514c96_4_k_cu_f12a54d2_114554cuda3std3__45__cpo4cendE,@object
	.size		_ZN40_INTERNAL_5d514c96_4_k_cu_f12a54d2_114554cuda3std3__45__cpo4cendE,(_ZN40_INTERNAL_5d514c96_4_k_cu_f12a54d2_114554cuda3std6ranges3__45__cpo4swapE - _ZN40_INTERNAL_5d514c96_4_k_cu_f12a54d2_114554cuda3std3__45__cpo4cendE)
_ZN40_INTERNAL_5d514c96_4_k_cu_f12a54d2_114554cuda3std3__45__cpo4cendE:
	.zero		1
	.type		_ZN40_INTERNAL_5d514c96_4_k_cu_f12a54d2_114554cuda3std6ranges3__45__cpo4swapE,@object
	.size		_ZN40_INTERNAL_5d514c96_4_k_cu_f12a54d2_114554cuda3std6ranges3__45__cpo4swapE,(.L_8 - _ZN40_INTERNAL_5d514c96_4_k_cu_f12a54d2_114554cuda3std6ranges3__45__cpo4swapE)
_ZN40_INTERNAL_5d514c96_4_k_cu_f12a54d2_114554cuda3std6ranges3__45__cpo4swapE:
	.zero		1
.L_8:


//--------------------- .nv.constant0._ZN7cutlass13device_kernelINS_4gemm6kernel13GemmUniversalIN4cute5tupleIJiiiiEEENS1_10collective13CollectiveMmaINS1_34MainloopSm90TmaGmmaWarpSpecializedILi13ENS5_IJNS4_1CILi2EEENSA_ILi1EEESC_EEENS1_35KernelTmaWarpSpecializedCooperativeEEENS5_IJNSA_ILi256EEENSA_ILi16EEENSA_ILi32EEEEEENS_10bfloat16_tENS5_IJlSC_lEEESK_SL_NS4_8TiledMMAINS4_8MMA_AtomIJNS4_4SM904GMMA27MMA_64x16x16_F32BF16BF16_SSILNSP_5MajorE0ELSR_0ELNSP_7ScaleInE1ELSS_1EEEEEENS4_6LayoutISD_NS5_IJSC_NSA_ILi0EEESW_EEEEENS5_IJNS4_10UnderscoreESZ_SZ_EEEEENS4_13SM90_TMA_LOADENS4_14ComposedLayoutINS4_7SwizzleILi2ELi4ELi3EEENS4_18smem_ptr_flag_bitsILi16EEENSV_INS5_IJNSA_ILi8EEESI_EEENS5_IJSI_SC_EEEEEEEvNS4_8identityENS4_23SM90_TMA_LOAD_MULTICASTES1C_vS1D_EENS_8epilogue10collective6detail29Sm90TmaWarpSpecializedAdapterINS1H_15DefaultEpilogueISK_SL_SL_NS1G_6thread17LinearCombinationISK_Li1EffLNS1L_9ScaleType4KindE0ELNS_15FloatRoundStyleE2ESK_EENS1_15EpilogueDefaultEEEEEvvEEEEvNT_6ParamsE --------------------------
	.section	.nv.constant0._ZN7cutlass13device_kernelINS_4gemm6kernel13GemmUniversalIN4cute5tupleIJiiiiEEENS1_10collective13CollectiveMmaINS1_34MainloopSm90TmaGmmaWarpSpecializedILi13ENS5_IJNS4_1CILi2EEENSA_ILi1EEESC_EEENS1_35KernelTmaWarpSpecializedCooperativeEEENS5_IJNSA_ILi256EEENSA_ILi16EEENSA_ILi32EEEEEENS_10bfloat16_tENS5_IJlSC_lEEESK_SL_NS4_8TiledMMAINS4_8MMA_AtomIJNS4_4SM904GMMA27MMA_64x16x16_F32BF16BF16_SSILNSP_5MajorE0ELSR_0ELNSP_7ScaleInE1ELSS_1EEEEEENS4_6LayoutISD_NS5_IJSC_NSA_ILi0EEESW_EEEEENS5_IJNS4_10UnderscoreESZ_SZ_EEEEENS4_13SM90_TMA_LOADENS4_14ComposedLayoutINS4_7SwizzleILi2ELi4ELi3EEENS4_18smem_ptr_flag_bitsILi16EEENSV_INS5_IJNSA_ILi8EEESI_EEENS5_IJSI_SC_EEEEEEEvNS4_8identityENS4_23SM90_TMA_LOAD_MULTICASTES1C_vS1D_EENS_8epilogue10collective6detail29Sm90TmaWarpSpecializedAdapterINS1H_15DefaultEpilogueISK_SL_SL_NS1G_6thread17LinearCombinationISK_Li1EffLNS1L_9ScaleType4KindE0ELNS_15FloatRoundStyleE2ESK_EENS1_15EpilogueDefaultEEEEEvvEEEEvNT_6ParamsE,"a",@progbits
	.sectionflags	@""
	.align	4
.nv.constant0._ZN7cutlass13device_kernelINS_4gemm6kernel13GemmUniversalIN4cute5tupleIJiiiiEEENS1_10collective13CollectiveMmaINS1_34MainloopSm90TmaGmmaWarpSpecializedILi13ENS5_IJNS4_1CILi2EEENSA_ILi1EEESC_EEENS1_35KernelTmaWarpSpecializedCooperativeEEENS5_IJNSA_ILi256EEENSA_ILi16EEENSA_ILi32EEEEEENS_10bfloat16_tENS5_IJlSC_lEEESK_SL_NS4_8TiledMMAINS4_8MMA_AtomIJNS4_4SM904GMMA27MMA_64x16x16_F32BF16BF16_SSILNSP_5MajorE0ELSR_0ELNSP_7ScaleInE1ELSS_1EEEEEENS4_6LayoutISD_NS5_IJSC_NSA_ILi0EEESW_EEEEENS5_IJNS4_10UnderscoreESZ_SZ_EEEEENS4_13SM90_TMA_LOADENS4_14ComposedLayoutINS4_7SwizzleILi2ELi4ELi3EEENS4_18smem_ptr_flag_bitsILi16EEENSV_INS5_IJNSA_ILi8EEESI_EEENS5_IJSI_SC_EEEEEEEvNS4_8identityENS4_23SM90_TMA_LOAD_MULTICASTES1C_vS1D_EENS_8epilogue10collective6detail29Sm90TmaWarpSpecializedAdapterINS1H_15DefaultEpilogueISK_SL_SL_NS1G_6thread17LinearCombinationISK_Li1EffLNS1L_9ScaleType4KindE0ELNS_15FloatRoundStyleE2ESK_EENS1_15EpilogueDefaultEEEEEvvEEEEvNT_6ParamsE:
	.zero		1664


//--------------------- SYMBOLS --------------------------

	.type		.nv.reservedSmem.offset0,@object
	.size		.nv.reservedSmem.offset0,0x4
	.type		__assertfail,@function
